	.target	sm_100a

	.elftype	@"ET_EXEC"


//--------------------- .note.nv.tkinfo           --------------------------
	.section	.note.nv.tkinfo,"",@"SHT_NOTE"
	.sectionflags	@"SHF_NOTE_NV_TKINFO"
	.tkinfo
        /*0018*/ 	.word	0x00000002
        /*0030*/ 	.string	""
        /*0030*/ 	.string	"ptxas"
        /*0030*/ 	.string	"Cuda compilation tools, release 13.0, V13.0.88"
        /*0030*/ 	.string	"Build cuda_13.0.r13.0/compiler.36424714_0"
        /*0030*/ 	.string	"-arch sm_100a -m 64 "



//--------------------- .note.nv.cuinfo           --------------------------
	.section	.note.nv.cuinfo,"",@"SHT_NOTE"
	.sectionflags	@"SHF_NOTE_NV_CUINFO"
        /*0018*/ 	.short	0x0002
        /*001a*/ 	.short	0x0064
        /*001c*/ 	.short	0x0082
	.zero		2


//--------------------- .nv.info                  --------------------------
	.section	.nv.info,"",@"SHT_CUDA_INFO"
	.align	4


	//----- nvinfo : EIATTR_REGCOUNT
	.align		4
        /*0000*/ 	.byte	0x04, 0x2f
        /*0002*/ 	.short	(.L_19 - .L_18)
	.align		4
.L_18:
        /*0004*/ 	.word	index@(_ZN7cutlass13device_kernelINS_4gemm6kernel13GemmUniversalIN4cute5tupleIJiiiiEEENS1_10collective13CollectiveMmaINS1_35MainloopSm100TmaUmmaWarpSpecializedILi3ELi2ELi4ENS5_IJNS4_1CILi1EEESB_SB_EEEEENS5_IJNSA_ILi64EEESE_NSA_ILi32EEEEEENS_10tfloat32_tENS5_IJlSB_lEEESH_SI_NS4_8TiledMMAINS4_8MMA_AtomIJNS4_17SM100_MMA_TF32_SSISH_SH_fLi64ELi64ELNS4_4UMMA5MajorE0ELSN_0ELNSM_7ScaleInE0ELSO_0EEEEEENS4_6LayoutISC_NS5_IJNSA_ILi0EEESS_SS_EEEEENS5_IJNS4_10UnderscoreESV_SV_EEEEENS4_13SM90_TMA_LOADENS4_14ComposedLayoutINS4_7SwizzleILi3ELi4ELi3EEENS4_18smem_ptr_flag_bitsILi32EEENSR_INS5_IJNSA_ILi8EEESF_EEENS5_IJSF_SB_EEEEEEEvNS4_8identityESY_S18_vS19_EENS_8epilogue10collective18CollectiveEpilogueINS1B_23Sm100TmaWarpSpecializedILi3ELi2ELi16ELb1ELb0EEEJSG_NS5_IJNSR_ISE_SB_EENSR_ISF_SB_EEEEESH_SI_SH_SI_NS1B_6fusion15FusionCallbacksIS1F_NS1J_17LinearCombinationISH_fSH_fLNS_15FloatRoundStyleE2EEESG_S1I_JEEENS4_5SM1004TMEM4LOAD26SM100_TMEM_LOAD_16dp128b8xESY_S18_NS4_17SM75_U32x4_LDSM_NENS4_14SM90_TMA_STOREES18_NS4_17SM90_U32x4_STSM_NENS4_39AutoVectorizingCopyWithAssumedAlignmentILi128EEEEEEvvEEEEvNT_6ParamsE)
        /*0008*/ 	.word	0x0000005f


	//----- nvinfo : EIATTR_FRAME_SIZE
	.align		4
.L_19:
        /*000c*/ 	.byte	0x04, 0x11
        /*000e*/ 	.short	(.L_21 - .L_20)
	.align		4
.L_20:
        /*0010*/ 	.word	index@($__internal_2_$__cuda_sm10x_tcgen05_guardrail_trap_unallocated_columns_being_dealloced)
        /*0014*/ 	.word	0x00000000


	//----- nvinfo : EIATTR_FRAME_SIZE
	.align		4
.L_21:
        /*0018*/ 	.byte	0x04, 0x11
        /*001a*/ 	.short	(.L_23 - .L_22)
	.align		4
.L_22:
        /*001c*/ 	.word	index@($__internal_1_$__cuda_sm10x_tcgen05_guardrail_trap_phase_invalid_during_alloc)
        /*0020*/ 	.word	0x00000000


	//----- nvinfo : EIATTR_FRAME_SIZE
	.align		4
.L_23:
        /*0024*/ 	.byte	0x04, 0x11
        /*0026*/ 	.short	(.L_25 - .L_24)
	.align		4
.L_24:
        /*0028*/ 	.word	index@($__internal_0_$__cuda_sm10x_tcgen05_guardrail_trap_col_being_dealloced_not_returned_by_alloc)
        /*002c*/ 	.word	0x00000000


	//----- nvinfo : EIATTR_FRAME_SIZE
	.align		4
.L_25:
        /*0030*/ 	.byte	0x04, 0x11
        /*0032*/ 	.short	(.L_27 - .L_26)
	.align		4
.L_26:
        /*0034*/ 	.word	index@(_ZN7cutlass13device_kernelINS_4gemm6kernel13GemmUniversalIN4cute5tupleIJiiiiEEENS1_10collective13CollectiveMmaINS1_35MainloopSm100TmaUmmaWarpSpecializedILi3ELi2ELi4ENS5_IJNS4_1CILi1EEESB_SB_EEEEENS5_IJNSA_ILi64EEESE_NSA_ILi32EEEEEENS_10tfloat32_tENS5_IJlSB_lEEESH_SI_NS4_8TiledMMAINS4_8MMA_AtomIJNS4_17SM100_MMA_TF32_SSISH_SH_fLi64ELi64ELNS4_4UMMA5MajorE0ELSN_0ELNSM_7ScaleInE0ELSO_0EEEEEENS4_6LayoutISC_NS5_IJNSA_ILi0EEESS_SS_EEEEENS5_IJNS4_10UnderscoreESV_SV_EEEEENS4_13SM90_TMA_LOADENS4_14ComposedLayoutINS4_7SwizzleILi3ELi4ELi3EEENS4_18smem_ptr_flag_bitsILi32EEENSR_INS5_IJNSA_ILi8EEESF_EEENS5_IJSF_SB_EEEEEEEvNS4_8identityESY_S18_vS19_EENS_8epilogue10collective18CollectiveEpilogueINS1B_23Sm100TmaWarpSpecializedILi3ELi2ELi16ELb1ELb0EEEJSG_NS5_IJNSR_ISE_SB_EENSR_ISF_SB_EEEEESH_SI_SH_SI_NS1B_6fusion15FusionCallbacksIS1F_NS1J_17LinearCombinationISH_fSH_fLNS_15FloatRoundStyleE2EEESG_S1I_JEEENS4_5SM1004TMEM4LOAD26SM100_TMEM_LOAD_16dp128b8xESY_S18_NS4_17SM75_U32x4_LDSM_NENS4_14SM90_TMA_STOREES18_NS4_17SM90_U32x4_STSM_NENS4_39AutoVectorizingCopyWithAssumedAlignmentILi128EEEEEEvvEEEEvNT_6ParamsE)
        /*0038*/ 	.word	0x00000000


	//----- nvinfo : EIATTR_MIN_STACK_SIZE
	.align		4
.L_27:
        /*003c*/ 	.byte	0x04, 0x12
        /*003e*/ 	.short	(.L_29 - .L_28)
	.align		4
.L_28:
        /*0040*/ 	.word	index@(_ZN7cutlass13device_kernelINS_4gemm6kernel13GemmUniversalIN4cute5tupleIJiiiiEEENS1_10collective13CollectiveMmaINS1_35MainloopSm100TmaUmmaWarpSpecializedILi3ELi2ELi4ENS5_IJNS4_1CILi1EEESB_SB_EEEEENS5_IJNSA_ILi64EEESE_NSA_ILi32EEEEEENS_10tfloat32_tENS5_IJlSB_lEEESH_SI_NS4_8TiledMMAINS4_8MMA_AtomIJNS4_17SM100_MMA_TF32_SSISH_SH_fLi64ELi64ELNS4_4UMMA5MajorE0ELSN_0ELNSM_7ScaleInE0ELSO_0EEEEEENS4_6LayoutISC_NS5_IJNSA_ILi0EEESS_SS_EEEEENS5_IJNS4_10UnderscoreESV_SV_EEEEENS4_13SM90_TMA_LOADENS4_14ComposedLayoutINS4_7SwizzleILi3ELi4ELi3EEENS4_18smem_ptr_flag_bitsILi32EEENSR_INS5_IJNSA_ILi8EEESF_EEENS5_IJSF_SB_EEEEEEEvNS4_8identityESY_S18_vS19_EENS_8epilogue10collective18CollectiveEpilogueINS1B_23Sm100TmaWarpSpecializedILi3ELi2ELi16ELb1ELb0EEEJSG_NS5_IJNSR_ISE_SB_EENSR_ISF_SB_EEEEESH_SI_SH_SI_NS1B_6fusion15FusionCallbacksIS1F_NS1J_17LinearCombinationISH_fSH_fLNS_15FloatRoundStyleE2EEESG_S1I_JEEENS4_5SM1004TMEM4LOAD26SM100_TMEM_LOAD_16dp128b8xESY_S18_NS4_17SM75_U32x4_LDSM_NENS4_14SM90_TMA_STOREES18_NS4_17SM90_U32x4_STSM_NENS4_39AutoVectorizingCopyWithAssumedAlignmentILi128EEEEEEvvEEEEvNT_6ParamsE)
        /*0044*/ 	.word	0x00000000
.L_29:


//--------------------- .nv.compat                --------------------------
	.section	.nv.compat,"",@"SHT_CUDA_COMPAT_INFO"
	.align	4
        /*0000*/ 	.byte	0x02, 0x09, 0x01, 0x00, 0x02, 0x02, 0x02, 0x00, 0x02, 0x05, 0x05, 0x00, 0x03, 0x07, 0x01, 0x01
        /*0010*/ 	.byte	0x02, 0x03, 0x01, 0x00, 0x02, 0x06, 0x01, 0x00, 0x04, 0x0b, 0x08, 0x00, 0x09, 0x00, 0x00, 0x00
        /*0020*/ 	.byte	0x00, 0x00, 0x00, 0x00


//--------------------- .nv.info._ZN7cutlass13device_kernelINS_4gemm6kernel13GemmUniversalIN4cute5tupleIJiiiiEEENS1_10collective13CollectiveMmaINS1_35MainloopSm100TmaUmmaWarpSpecializedILi3ELi2ELi4ENS5_IJNS4_1CILi1EEESB_SB_EEEEENS5_IJNSA_ILi64EEESE_NSA_ILi32EEEEEENS_10tfloat32_tENS5_IJlSB_lEEESH_SI_NS4_8TiledMMAINS4_8MMA_AtomIJNS4_17SM100_MMA_TF32_SSISH_SH_fLi64ELi64ELNS4_4UMMA5MajorE0ELSN_0ELNSM_7ScaleInE0ELSO_0EEEEEENS4_6LayoutISC_NS5_IJNSA_ILi0EEESS_SS_EEEEENS5_IJNS4_10UnderscoreESV_SV_EEEEENS4_13SM90_TMA_LOADENS4_14ComposedLayoutINS4_7SwizzleILi3ELi4ELi3EEENS4_18smem_ptr_flag_bitsILi32EEENSR_INS5_IJNSA_ILi8EEESF_EEENS5_IJSF_SB_EEEEEEEvNS4_8identityESY_S18_vS19_EENS_8epilogue10collective18CollectiveEpilogueINS1B_23Sm100TmaWarpSpecializedILi3ELi2ELi16ELb1ELb0EEEJSG_NS5_IJNSR_ISE_SB_EENSR_ISF_SB_EEEEESH_SI_SH_SI_NS1B_6fusion15FusionCallbacksIS1F_NS1J_17LinearCombinationISH_fSH_fLNS_15FloatRoundStyleE2EEESG_S1I_JEEENS4_5SM1004TMEM4LOAD26SM100_TMEM_LOAD_16dp128b8xESY_S18_NS4_17SM75_U32x4_LDSM_NENS4_14SM90_TMA_STOREES18_NS4_17SM90_U32x4_STSM_NENS4_39AutoVectorizingCopyWithAssumedAlignmentILi128EEEEEEvvEEEEvNT_6ParamsE --------------------------
	.section	.nv.info._ZN7cutlass13device_kernelINS_4gemm6kernel13GemmUniversalIN4cute5tupleIJiiiiEEENS1_10collective13CollectiveMmaINS1_35MainloopSm100TmaUmmaWarpSpecializedILi3ELi2ELi4ENS5_IJNS4_1CILi1EEESB_SB_EEEEENS5_IJNSA_ILi64EEESE_NSA_ILi32EEEEEENS_10tfloat32_tENS5_IJlSB_lEEESH_SI_NS4_8TiledMMAINS4_8MMA_AtomIJNS4_17SM100_MMA_TF32_SSISH_SH_fLi64ELi64ELNS4_4UMMA5MajorE0ELSN_0ELNSM_7ScaleInE0ELSO_0EEEEEENS4_6LayoutISC_NS5_IJNSA_ILi0EEESS_SS_EEEEENS5_IJNS4_10UnderscoreESV_SV_EEEEENS4_13SM90_TMA_LOADENS4_14ComposedLayoutINS4_7SwizzleILi3ELi4ELi3EEENS4_18smem_ptr_flag_bitsILi32EEENSR_INS5_IJNSA_ILi8EEESF_EEENS5_IJSF_SB_EEEEEEEvNS4_8identityESY_S18_vS19_EENS_8epilogue10collective18CollectiveEpilogueINS1B_23Sm100TmaWarpSpecializedILi3ELi2ELi16ELb1ELb0EEEJSG_NS5_IJNSR_ISE_SB_EENSR_ISF_SB_EEEEESH_SI_SH_SI_NS1B_6fusion15FusionCallbacksIS1F_NS1J_17LinearCombinationISH_fSH_fLNS_15FloatRoundStyleE2EEESG_S1I_JEEENS4_5SM1004TMEM4LOAD26SM100_TMEM_LOAD_16dp128b8xESY_S18_NS4_17SM75_U32x4_LDSM_NENS4_14SM90_TMA_STOREES18_NS4_17SM90_U32x4_STSM_NENS4_39AutoVectorizingCopyWithAssumedAlignmentILi128EEEEEEvvEEEEvNT_6ParamsE,"",@"SHT_CUDA_INFO"
	.sectionflags	@""
	.align	4


	//----- nvinfo : EIATTR_CUDA_API_VERSION
	.align		4
        /*0000*/ 	.byte	0x04, 0x37
        /*0002*/ 	.short	(.L_31 - .L_30)
.L_30:
        /*0004*/ 	.word	0x00000082


	//----- nvinfo : EIATTR_KPARAM_INFO
	.align		4
.L_31:
        /*0008*/ 	.byte	0x04, 0x17
        /*000a*/ 	.short	(.L_33 - .L_32)
.L_32:
        /*000c*/ 	.word	0x00000000
        /*0010*/ 	.short	0x0000
        /*0012*/ 	.short	0x0000
        /*0014*/ 	.byte	0x00, 0xf0, 0x01, 0x20


	//----- nvinfo : EIATTR_AT_ENTRY_FRAGMENTS
	.align		4
.L_33:
        /*0018*/ 	.byte	0x04, 0x4f
        /*001a*/ 	.short	(.L_35 - .L_34)


	//   ....[0]....
.L_34:
        /*001c*/ 	.word	0x00000006


	//----- nvinfo : EIATTR_RESERVED_SMEM_USED
	.align		4
.L_35:
        /*0020*/ 	.byte	0x01, 0x41
	.zero		2


	//----- nvinfo : EIATTR_SPARSE_MMA_MASK
	.align		4
        /*0024*/ 	.byte	0x03, 0x50
        /*0026*/ 	.short	0x0000


	//----- nvinfo : EIATTR_TCGEN05_1CTA_USED
	.align		4
        /*0028*/ 	.byte	0x01, 0x51
	.zero		2


	//----- nvinfo : EIATTR_MAXREG_COUNT
	.align		4
        /*002c*/ 	.byte	0x03, 0x1b
        /*002e*/ 	.short	0x00ff


	//----- nvinfo : EIATTR_NUM_BARRIERS
	.align		4
        /*0030*/ 	.byte	0x02, 0x4c
        /*0032*/ 	.byte	0x07
	.zero		1


	//----- nvinfo : EIATTR_EXTERNS
	.align		4
        /*0034*/ 	.byte	0x04, 0x0f
        /*0036*/ 	.short	(.L_37 - .L_36)


	//   ....[0]....
	.align		4
.L_36:
        /*0038*/ 	.word	index@(__assertfail)


	//----- nvinfo : EIATTR_MERCURY_ISA_VERSION
	.align		4
.L_37:
        /*003c*/ 	.byte	0x03, 0x5f
        /*003e*/ 	.short	0x0101


	//----- nvinfo : EIATTR_INT_WARP_WIDE_INSTR_OFFSETS
	.align		4
        /*0040*/ 	.byte	0x04, 0x31
        /*0042*/ 	.short	(.L_39 - .L_38)


	//   ....[0]....
.L_38:
        /*0044*/ 	.word	0x00001d90


	//   ....[1]....
        /*0048*/ 	.word	0x000037b0


	//   ....[2]....
        /*004c*/ 	.word	0x000037d0


	//   ....[3]....
        /*0050*/ 	.word	0x00003800


	//   ....[4]....
        /*0054*/ 	.word	0x00004110


	//   ....[5]....
        /*0058*/ 	.word	0x00004130


	//   ....[6]....
        /*005c*/ 	.word	0x00004400


	//   ....[7]....
        /*0060*/ 	.word	0x00004530


	//----- nvinfo : EIATTR_COOP_GROUP_MASK_REGIDS
	.align		4
.L_39:
        /*0064*/ 	.byte	0x04, 0x29
        /*0066*/ 	.short	(.L_41 - .L_40)


	//   ....[0]....
.L_40:
        /*0068*/ 	.word	0xffffffff


	//   ....[1]....
        /*006c*/ 	.word	0xffffffff


	//   ....[2]....
        /*0070*/ 	.word	0xffffffff


	//   ....[3]....
        /*0074*/ 	.word	0xffffffff


	//   ....[4]....
        /*0078*/ 	.word	0xffffffff


	//   ....[5]....
        /*007c*/ 	.word	0xffffffff


	//   ....[6]....
        /*0080*/ 	.word	0xffffffff


	//   ....[7]....
        /*0084*/ 	.word	0xffffffff


	//   ....[8]....
        /*0088*/ 	.word	0xffffffff


	//   ....[9]....
        /*008c*/ 	.word	0xffffffff


	//   ....[10]....
        /*0090*/ 	.word	0xffffffff


	//   ....[11]....
        /*0094*/ 	.word	0xffffffff


	//   ....[12]....
        /*0098*/ 	.word	0xffffffff


	//----- nvinfo : EIATTR_COOP_GROUP_INSTR_OFFSETS
	.align		4
.L_41:
        /*009c*/ 	.byte	0x04, 0x28
        /*009e*/ 	.short	(.L_43 - .L_42)


	//   ....[0]....
.L_42:
        /*00a0*/ 	.word	0x00000090


	//   ....[1]....
        /*00a4*/ 	.word	0x000004d0


	//   ....[2]....
        /*00a8*/ 	.word	0x00000620


	//   ....[3]....
        /*00ac*/ 	.word	0x000007a0


	//   ....[4]....
        /*00b0*/ 	.word	0x000008a0


	//   ....[5]....
        /*00b4*/ 	.word	0x00000a10


	//   ....[6]....
        /*00b8*/ 	.word	0x00000bb0


	//   ....[7]....
        /*00bc*/ 	.word	0x00001c70


	//   ....[8]....
        /*00c0*/ 	.word	0x000029c0


	//   ....[9]....
        /*00c4*/ 	.word	0x00002bd0


	//   ....[10]....
        /*00c8*/ 	.word	0x00002c00


	//   ....[11]....
        /*00cc*/ 	.word	0x00003690


	//   ....[12]....
        /*00d0*/ 	.word	0x000038c0


	//----- nvinfo : EIATTR_VRC_CTA_INIT_COUNT
	.align		4
.L_43:
        /*00d4*/ 	.byte	0x02, 0x4a
        /*00d6*/ 	.byte	0x80
	.zero		1


	//----- nvinfo : EIATTR_SYSCALL_OFFSETS
	.align		4
        /*00d8*/ 	.byte	0x04, 0x46
        /*00da*/ 	.short	(.L_45 - .L_44)


	//   ....[0]....
.L_44:
        /*00dc*/ 	.word	0x00005120


	//   ....[1]....
        /*00e0*/ 	.word	0x00005210


	//   ....[2]....
        /*00e4*/ 	.word	0x00005ad0


	//   ....[3]....
        /*00e8*/ 	.word	0x00006520


	//----- nvinfo : EIATTR_MBARRIER_INSTR_OFFSETS
	.align		4
.L_45:
        /*00ec*/ 	.byte	0x04, 0x39
        /*00ee*/ 	.short	(.L_47 - .L_46)


	//   ....[0]....
.L_46:
        /*00f0*/ 	.word	0x000005b0
        /*00f4*/ 	.word	0x000000ff
        /*00f8*/ 	.word	0x00000000
        /*00fc*/ 	.short	0x0100
        /*00fe*/ 	.byte	0x05
	.zero		1


	//   ....[1]....
        /*0100*/ 	.word	0x000005c0
        /*0104*/ 	.word	0x000000ff
        /*0108*/ 	.word	0x00000018
        /*010c*/ 	.short	0x0100
        /*010e*/ 	.byte	0x05
	.zero		1


	//   ....[2]....
        /*0110*/ 	.word	0x000005d0
        /*0114*/ 	.word	0x000000ff
        /*0118*/ 	.word	0x00000008
        /*011c*/ 	.short	0x0100
        /*011e*/ 	.byte	0x05
	.zero		1


	//   ....[3]....
        /*0120*/ 	.word	0x000005e0
        /*0124*/ 	.word	0x000000ff
        /*0128*/ 	.word	0x00000020
        /*012c*/ 	.short	0x0100
        /*012e*/ 	.byte	0x05
	.zero		1


	//   ....[4]....
        /*0130*/ 	.word	0x000005f0
        /*0134*/ 	.word	0x000000ff
        /*0138*/ 	.word	0x00000010
        /*013c*/ 	.short	0x0100
        /*013e*/ 	.byte	0x05
	.zero		1


	//   ....[5]....
        /*0140*/ 	.word	0x00000600
        /*0144*/ 	.word	0x000000ff
        /*0148*/ 	.word	0x00000028
        /*014c*/ 	.short	0x0100
        /*014e*/ 	.byte	0x05
	.zero		1


	//   ....[6]....
        /*0150*/ 	.word	0x00000730
        /*0154*/ 	.word	0x000000ff
        /*0158*/ 	.word	0x00000030
        /*015c*/ 	.short	0x0100
        /*015e*/ 	.byte	0x07
	.zero		1


	//   ....[7]....
        /*0160*/ 	.word	0x00000740
        /*0164*/ 	.word	0x000000ff
        /*0168*/ 	.word	0x00000048
        /*016c*/ 	.short	0x0100
        /*016e*/ 	.byte	0x07
	.zero		1


	//   ....[8]....
        /*0170*/ 	.word	0x00000750
        /*0174*/ 	.word	0x000000ff
        /*0178*/ 	.word	0x00000038
        /*017c*/ 	.short	0x0100
        /*017e*/ 	.byte	0x07
	.zero		1


	//   ....[9]....
        /*0180*/ 	.word	0x00000760
        /*0184*/ 	.word	0x000000ff
        /*0188*/ 	.word	0x00000050
        /*018c*/ 	.short	0x0100
        /*018e*/ 	.byte	0x07
	.zero		1


	//   ....[10]....
        /*0190*/ 	.word	0x00000770
        /*0194*/ 	.word	0x000000ff
        /*0198*/ 	.word	0x00000040
        /*019c*/ 	.short	0x0100
        /*019e*/ 	.byte	0x07
	.zero		1


	//   ....[11]....
        /*01a0*/ 	.word	0x00000780
        /*01a4*/ 	.word	0x000000ff
        /*01a8*/ 	.word	0x00000058
        /*01ac*/ 	.short	0x0100
        /*01ae*/ 	.byte	0x07
	.zero		1


	//   ....[12]....
        /*01b0*/ 	.word	0x00000870
        /*01b4*/ 	.word	0x000000ff
        /*01b8*/ 	.word	0x00000060
        /*01bc*/ 	.short	0x0100
        /*01be*/ 	.byte	0x05
	.zero		1


	//   ....[13]....
        /*01c0*/ 	.word	0x00000880
        /*01c4*/ 	.word	0x000000ff
        /*01c8*/ 	.word	0x00000068
        /*01cc*/ 	.short	0x0100
        /*01ce*/ 	.byte	0x05
	.zero		1


	//   ....[14]....
        /*01d0*/ 	.word	0x000009c0
        /*01d4*/ 	.word	0x000000ff
        /*01d8*/ 	.word	0x00000070
        /*01dc*/ 	.short	0x0100
        /*01de*/ 	.byte	0x05
	.zero		1


	//   ....[15]....
        /*01e0*/ 	.word	0x000009d0
        /*01e4*/ 	.word	0x000000ff
        /*01e8*/ 	.word	0x00000080
        /*01ec*/ 	.short	0x0100
        /*01ee*/ 	.byte	0x05
	.zero		1


	//   ....[16]....
        /*01f0*/ 	.word	0x000009e0
        /*01f4*/ 	.word	0x000000ff
        /*01f8*/ 	.word	0x00000078
        /*01fc*/ 	.short	0x0100
        /*01fe*/ 	.byte	0x05
	.zero		1


	//   ....[17]....
        /*0200*/ 	.word	0x000009f0
        /*0204*/ 	.word	0x000000ff
        /*0208*/ 	.word	0x00000088
        /*020c*/ 	.short	0x0100
        /*020e*/ 	.byte	0x05
	.zero		1


	//   ....[18]....
        /*0210*/ 	.word	0x00000b20
        /*0214*/ 	.word	0x000000ff
        /*0218*/ 	.word	0x00000090
        /*021c*/ 	.short	0x0100
        /*021e*/ 	.byte	0x07
	.zero		1


	//   ....[19]....
        /*0220*/ 	.word	0x00000b30
        /*0224*/ 	.word	0x000000ff
        /*0228*/ 	.word	0x000000b0
        /*022c*/ 	.short	0x0100
        /*022e*/ 	.byte	0x07
	.zero		1


	//   ....[20]....
        /*0230*/ 	.word	0x00000b40
        /*0234*/ 	.word	0x000000ff
        /*0238*/ 	.word	0x00000098
        /*023c*/ 	.short	0x0100
        /*023e*/ 	.byte	0x07
	.zero		1


	//   ....[21]....
        /*0240*/ 	.word	0x00000b50
        /*0244*/ 	.word	0x000000ff
        /*0248*/ 	.word	0x000000b8
        /*024c*/ 	.short	0x0100
        /*024e*/ 	.byte	0x07
	.zero		1


	//   ....[22]....
        /*0250*/ 	.word	0x00000b60
        /*0254*/ 	.word	0x000000ff
        /*0258*/ 	.word	0x000000a0
        /*025c*/ 	.short	0x0100
        /*025e*/ 	.byte	0x07
	.zero		1


	//   ....[23]....
        /*0260*/ 	.word	0x00000b70
        /*0264*/ 	.word	0x000000ff
        /*0268*/ 	.word	0x000000c0
        /*026c*/ 	.short	0x0100
        /*026e*/ 	.byte	0x07
	.zero		1


	//   ....[24]....
        /*0270*/ 	.word	0x00000b80
        /*0274*/ 	.word	0x000000ff
        /*0278*/ 	.word	0x000000a8
        /*027c*/ 	.short	0x0100
        /*027e*/ 	.byte	0x07
	.zero		1


	//   ....[25]....
        /*0280*/ 	.word	0x00000b90
        /*0284*/ 	.word	0x000000ff
        /*0288*/ 	.word	0x000000c8
        /*028c*/ 	.short	0x0100
        /*028e*/ 	.byte	0x07
	.zero		1


	//   ....[26]....
        /*0290*/ 	.word	0x00000c80
        /*0294*/ 	.word	0x000000ff
        /*0298*/ 	.word	0x000000d0
        /*029c*/ 	.short	0x0100
        /*029e*/ 	.byte	0x05
	.zero		1


	//   ....[27]....
        /*02a0*/ 	.word	0x00000c90
        /*02a4*/ 	.word	0x000000ff
        /*02a8*/ 	.word	0x000000e0
        /*02ac*/ 	.short	0x0100
        /*02ae*/ 	.byte	0x05
	.zero		1


	//   ....[28]....
        /*02b0*/ 	.word	0x00000ca0
        /*02b4*/ 	.word	0x000000ff
        /*02b8*/ 	.word	0x000000d8
        /*02bc*/ 	.short	0x0100
        /*02be*/ 	.byte	0x05
	.zero		1


	//   ....[29]....
        /*02c0*/ 	.word	0x00000cb0
        /*02c4*/ 	.word	0x000000ff
        /*02c8*/ 	.word	0x000000e8
        /*02cc*/ 	.short	0x0100
        /*02ce*/ 	.byte	0x05
	.zero		1


	//   ....[30]....
        /*02d0*/ 	.word	0x00001590
        /*02d4*/ 	.word	0x00000003
        /*02d8*/ 	.word	0x000000e0
        /*02dc*/ 	.short	0x010a
        /*02de*/ 	.byte	0xff
	.zero		1


	//   ....[31]....
        /*02e0*/ 	.word	0x000015c0
        /*02e4*/ 	.word	0x00000003
        /*02e8*/ 	.word	0x000000d0
        /*02ec*/ 	.short	0x0101
        /*02ee*/ 	.byte	0xff
	.zero		1


	//   ....[32]....
        /*02f0*/ 	.word	0x00001690
        /*02f4*/ 	.word	0x000000ff
        /*02f8*/ 	.word	0x00000018
        /*02fc*/ 	.short	0x010a
        /*02fe*/ 	.byte	0x08
	.zero		1


	//   ....[33]....
        /*0300*/ 	.word	0x00001730
        /*0304*/ 	.word	0x000000ff
        /*0308*/ 	.word	0x00000018
        /*030c*/ 	.short	0x010a
        /*030e*/ 	.byte	0x21
	.zero		1


	//   ....[34]....
        /*0310*/ 	.word	0x00001890
        /*0314*/ 	.word	0x000000ff
        /*0318*/ 	.word	0x00000018
        /*031c*/ 	.short	0x010a
        /*031e*/ 	.byte	0x08
	.zero		1


	//   ....[35]....
        /*0320*/ 	.word	0x00001980
        /*0324*/ 	.word	0x000000ff
        /*0328*/ 	.word	0x00000068
        /*032c*/ 	.short	0x0101
        /*032e*/ 	.byte	0x04
	.zero		1


	//   ....[36]....
        /*0330*/ 	.word	0x000019a0
        /*0334*/ 	.word	0x000000ff
        /*0338*/ 	.word	0x00000018
        /*033c*/ 	.short	0x010a
        /*033e*/ 	.byte	0x08
	.zero		1


	//   ....[37]....
        /*0340*/ 	.word	0x00001a20
        /*0344*/ 	.word	0x000000ff
        /*0348*/ 	.word	0x00000018
        /*034c*/ 	.short	0x010a
        /*034e*/ 	.byte	0x11
	.zero		1


	//   ....[38]....
        /*0350*/ 	.word	0x00001b80
        /*0354*/ 	.word	0x000000ff
        /*0358*/ 	.word	0x00000018
        /*035c*/ 	.short	0x010a
        /*035e*/ 	.byte	0x08
	.zero		1


	//   ....[39]....
        /*0360*/ 	.word	0x00001ca0
        /*0364*/ 	.word	0x00000002
        /*0368*/ 	.word	0x00000070
        /*036c*/ 	.short	0x010a
        /*036e*/ 	.byte	0xff
	.zero		1


	//   ....[40]....
        /*0370*/ 	.word	0x00001d60
        /*0374*/ 	.word	0x00000002
        /*0378*/ 	.word	0x00000000
        /*037c*/ 	.short	0x0101
        /*037e*/ 	.byte	0xff
	.zero		1


	//   ....[41]....
        /*0380*/ 	.word	0x000022c0
        /*0384*/ 	.word	0x000000ff
        /*0388*/ 	.word	0x00000000
        /*038c*/ 	.short	0x010a
        /*038e*/ 	.byte	0x05
	.zero		1


	//   ....[42]....
        /*0390*/ 	.word	0x00002350
        /*0394*/ 	.word	0x000000ff
        /*0398*/ 	.word	0x00000000
        /*039c*/ 	.short	0x010a
        /*039e*/ 	.byte	0x05
	.zero		1


	//   ....[43]....
        /*03a0*/ 	.word	0x000023f0
        /*03a4*/ 	.word	0x00000000
        /*03a8*/ 	.word	0x00000000
        /*03ac*/ 	.short	0x010a
        /*03ae*/ 	.byte	0xff
	.zero		1


	//   ....[44]....
        /*03b0*/ 	.word	0x00002510
        /*03b4*/ 	.word	0x00000000
        /*03b8*/ 	.word	0x000000d0
        /*03bc*/ 	.short	0x010a
        /*03be*/ 	.byte	0xff
	.zero		1


	//   ....[45]....
        /*03c0*/ 	.word	0x00002570
        /*03c4*/ 	.word	0x00000004
        /*03c8*/ 	.word	0x00000000
        /*03cc*/ 	.short	0x0101
        /*03ce*/ 	.byte	0xff
	.zero		1


	//   ....[46]....
        /*03d0*/ 	.word	0x00002590
        /*03d4*/ 	.word	0x000000ff
        /*03d8*/ 	.word	0x00000080
        /*03dc*/ 	.short	0x010a
        /*03de*/ 	.byte	0x05
	.zero		1


	//   ....[47]....
        /*03e0*/ 	.word	0x000026b0
        /*03e4*/ 	.word	0x00000000
        /*03e8*/ 	.word	0x00000070
        /*03ec*/ 	.short	0x010a
        /*03ee*/ 	.byte	0xff
	.zero		1


	//   ....[48]....
        /*03f0*/ 	.word	0x000027c0
        /*03f4*/ 	.word	0x00000000
        /*03f8*/ 	.word	0x00000000
        /*03fc*/ 	.short	0x0101
        /*03fe*/ 	.byte	0xff
	.zero		1


	//   ....[49]....
        /*0400*/ 	.word	0x00002850
        /*0404*/ 	.word	0x000000ff
        /*0408*/ 	.word	0x00000080
        /*040c*/ 	.short	0x0106
        /*040e*/ 	.byte	0x05
	.zero		1


	//   ....[50]....
        /*0410*/ 	.word	0x00002870
        /*0414*/ 	.word	0x000000ff
        /*0418*/ 	.word	0x00000080
        /*041c*/ 	.short	0x010a
        /*041e*/ 	.byte	0x05
	.zero		1


	//   ....[51]....
        /*0420*/ 	.word	0x00002900
        /*0424*/ 	.word	0x000000ff
        /*0428*/ 	.word	0x00000080
        /*042c*/ 	.short	0x0106
        /*042e*/ 	.byte	0x04
	.zero		1


	//   ....[52]....
        /*0430*/ 	.word	0x00002940
        /*0434*/ 	.word	0x00000000
        /*0438*/ 	.word	0x00000080
        /*043c*/ 	.short	0x010a
        /*043e*/ 	.byte	0xff
	.zero		1


	//   ....[53]....
        /*0440*/ 	.word	0x00002e80
        /*0444*/ 	.word	0x00000000
        /*0448*/ 	.word	0x00000070
        /*044c*/ 	.short	0x010a
        /*044e*/ 	.byte	0xff
	.zero		1


	//   ....[54]....
        /*0450*/ 	.word	0x00002f80
        /*0454*/ 	.word	0x00000003
        /*0458*/ 	.word	0x00000000
        /*045c*/ 	.short	0x0101
        /*045e*/ 	.byte	0xff
	.zero		1


	//   ....[55]....
        /*0460*/ 	.word	0x00002f90
        /*0464*/ 	.word	0x000000ff
        /*0468*/ 	.word	0x00000000
        /*046c*/ 	.short	0x010a
        /*046e*/ 	.byte	0x06
	.zero		1


	//   ....[56]....
        /*0470*/ 	.word	0x00003010
        /*0474*/ 	.word	0x000000ff
        /*0478*/ 	.word	0x000000b0
        /*047c*/ 	.short	0x010a
        /*047e*/ 	.byte	0x07
	.zero		1


	//   ....[57]....
        /*0480*/ 	.word	0x000030f0
        /*0484*/ 	.word	0x000000ff
        /*0488*/ 	.word	0x00000000
        /*048c*/ 	.short	0x010a
        /*048e*/ 	.byte	0x06
	.zero		1


	//   ....[58]....
        /*0490*/ 	.word	0x00003220
        /*0494*/ 	.word	0x000000ff
        /*0498*/ 	.word	0x00000000
        /*049c*/ 	.short	0x010a
        /*049e*/ 	.byte	0x1a
	.zero		1


	//   ....[59]....
        /*04a0*/ 	.word	0x000034c0
        /*04a4*/ 	.word	0x000000ff
        /*04a8*/ 	.word	0x00000000
        /*04ac*/ 	.short	0x010a
        /*04ae*/ 	.byte	0x06
	.zero		1


	//   ....[60]....
        /*04b0*/ 	.word	0x00003550
        /*04b4*/ 	.word	0x000000ff
        /*04b8*/ 	.word	0x00000000
        /*04bc*/ 	.short	0x010a
        /*04be*/ 	.byte	0x06
	.zero		1


	//   ....[61]....
        /*04c0*/ 	.word	0x000035e0
        /*04c4*/ 	.word	0x000000ff
        /*04c8*/ 	.word	0x00000000
        /*04cc*/ 	.short	0x010a
        /*04ce*/ 	.byte	0x06
	.zero		1


	//   ....[62]....
        /*04d0*/ 	.word	0x00003670
        /*04d4*/ 	.word	0x000000ff
        /*04d8*/ 	.word	0x00000000
        /*04dc*/ 	.short	0x010a
        /*04de*/ 	.byte	0x07
	.zero		1


	//   ....[63]....
        /*04e0*/ 	.word	0x00003ab0
        /*04e4*/ 	.word	0x00000000
        /*04e8*/ 	.word	0x00000070
        /*04ec*/ 	.short	0x010a
        /*04ee*/ 	.byte	0xff
	.zero		1


	//   ....[64]....
        /*04f0*/ 	.word	0x00003b70
        /*04f4*/ 	.word	0x00000000
        /*04f8*/ 	.word	0x00000000
        /*04fc*/ 	.short	0x0101
        /*04fe*/ 	.byte	0xff
	.zero		1


	//   ....[65]....
        /*0500*/ 	.word	0x00003e90
        /*0504*/ 	.word	0x000000ff
        /*0508*/ 	.word	0x00000068
        /*050c*/ 	.short	0x010a
        /*050e*/ 	.byte	0x07
	.zero		1


	//   ....[66]....
        /*0510*/ 	.word	0x000040b0
        /*0514*/ 	.word	0x000000ff
        /*0518*/ 	.word	0x00000048
        /*051c*/ 	.short	0x010a
        /*051e*/ 	.byte	0x0f
	.zero		1


	//   ....[67]....
        /*0520*/ 	.word	0x000042c0
        /*0524*/ 	.word	0x000000ff
        /*0528*/ 	.word	0x00000030
        /*052c*/ 	.short	0x010b
        /*052e*/ 	.byte	0x0f
	.zero		1


	//   ....[68]....
        /*0530*/ 	.word	0x00004340
        /*0534*/ 	.word	0x000000ff
        /*0538*/ 	.word	0x00000000
        /*053c*/ 	.short	0x0101
        /*053e*/ 	.byte	0x10
	.zero		1


	//   ....[69]....
        /*0540*/ 	.word	0x00004370
        /*0544*/ 	.word	0x000000ff
        /*0548*/ 	.word	0x00000048
        /*054c*/ 	.short	0x010a
        /*054e*/ 	.byte	0x0d
	.zero		1


	//   ....[70]....
        /*0550*/ 	.word	0x00004580
        /*0554*/ 	.word	0x000000ff
        /*0558*/ 	.word	0x00000030
        /*055c*/ 	.short	0x010b
        /*055e*/ 	.byte	0x0d
	.zero		1


	//   ....[71]....
        /*0560*/ 	.word	0x000045f0
        /*0564*/ 	.word	0x000000ff
        /*0568*/ 	.word	0x00000000
        /*056c*/ 	.short	0x0101
        /*056e*/ 	.byte	0x0f
	.zero		1


	//   ....[72]....
        /*0570*/ 	.word	0x00004640
        /*0574*/ 	.word	0x000000ff
        /*0578*/ 	.word	0x00000000
        /*057c*/ 	.short	0x010a
        /*057e*/ 	.byte	0x04
	.zero		1


	//   ....[73]....
        /*0580*/ 	.word	0x000046d0
        /*0584*/ 	.word	0x000000ff
        /*0588*/ 	.word	0x00000000
        /*058c*/ 	.short	0x010a
        /*058e*/ 	.byte	0x04
	.zero		1


	//   ....[74]....
        /*0590*/ 	.word	0x00004770
        /*0594*/ 	.word	0x00000000
        /*0598*/ 	.word	0x00000000
        /*059c*/ 	.short	0x010a
        /*059e*/ 	.byte	0xff
	.zero		1


	//   ....[75]....
        /*05a0*/ 	.word	0x00004af0
        /*05a4*/ 	.word	0x00000000
        /*05a8*/ 	.word	0x00000070
        /*05ac*/ 	.short	0x010a
        /*05ae*/ 	.byte	0xff
	.zero		1


	//   ....[76]....
        /*05b0*/ 	.word	0x00004c00
        /*05b4*/ 	.word	0x00000000
        /*05b8*/ 	.word	0x00000000
        /*05bc*/ 	.short	0x0101
        /*05be*/ 	.byte	0xff
	.zero		1


	//   ....[77]....
        /*05c0*/ 	.word	0x00005680
        /*05c4*/ 	.word	0x00000000
        /*05c8*/ 	.word	0x00000030
        /*05cc*/ 	.short	0x010a
        /*05ce*/ 	.byte	0xff
	.zero		1


	//   ....[78]....
        /*05d0*/ 	.word	0x000056f0
        /*05d4*/ 	.word	0x00000054
        /*05d8*/ 	.word	0x00000090
        /*05dc*/ 	.short	0x010a
        /*05de*/ 	.byte	0xff
	.zero		1


	//   ....[79]....
        /*05e0*/ 	.word	0x00005780
        /*05e4*/ 	.word	0x00000000
        /*05e8*/ 	.word	0x00000030
        /*05ec*/ 	.short	0x010a
        /*05ee*/ 	.byte	0xff
	.zero		1


	//   ....[80]....
        /*05f0*/ 	.word	0x000059b0
        /*05f4*/ 	.word	0x00000054
        /*05f8*/ 	.word	0x00000090
        /*05fc*/ 	.short	0x010a
        /*05fe*/ 	.byte	0xff
	.zero		1


	//   ....[81]....
        /*0600*/ 	.word	0x00006240
        /*0604*/ 	.word	0x00000000
        /*0608*/ 	.word	0x00000000
        /*060c*/ 	.short	0x0101
        /*060e*/ 	.byte	0xff
	.zero		1


	//   ....[82]....
        /*0610*/ 	.word	0x00006250
        /*0614*/ 	.word	0x00000002
        /*0618*/ 	.word	0x00000030
        /*061c*/ 	.short	0x010a
        /*061e*/ 	.byte	0xff
	.zero		1


	//   ....[83]....
        /*0620*/ 	.word	0x00006320
        /*0624*/ 	.word	0x00000002
        /*0628*/ 	.word	0x00000030
        /*062c*/ 	.short	0x010a
        /*062e*/ 	.byte	0xff
	.zero		1


	//   ....[84]....
        /*0630*/ 	.word	0x000066b0
        /*0634*/ 	.word	0x000000ff
        /*0638*/ 	.word	0x00000000
        /*063c*/ 	.short	0x0101
        /*063e*/ 	.byte	0x05
	.zero		1


	//   ....[85]....
        /*0640*/ 	.word	0x00006d00
        /*0644*/ 	.word	0x00000002
        /*0648*/ 	.word	0x00000000
        /*064c*/ 	.short	0x0101
        /*064e*/ 	.byte	0xff
	.zero		1


	//   ....[86]....
        /*0650*/ 	.word	0x00006f70
        /*0654*/ 	.word	0x000000ff
        /*0658*/ 	.word	0x00000000
        /*065c*/ 	.short	0x0101
        /*065e*/ 	.byte	0x04
	.zero		1


	//   ....[87]....
        /*0660*/ 	.word	0x00006f90
        /*0664*/ 	.word	0x00000003
        /*0668*/ 	.word	0x000000e0
        /*066c*/ 	.short	0x010a
        /*066e*/ 	.byte	0xff
	.zero		1


	//   ....[88]....
        /*0670*/ 	.word	0x00006ff0
        /*0674*/ 	.word	0x00000002
        /*0678*/ 	.word	0x00000018
        /*067c*/ 	.short	0x010a
        /*067e*/ 	.byte	0xff
	.zero		1


	//   ....[89]....
        /*0680*/ 	.word	0x00007050
        /*0684*/ 	.word	0x00000002
        /*0688*/ 	.word	0x00000018
        /*068c*/ 	.short	0x010a
        /*068e*/ 	.byte	0xff
	.zero		1


	//   ....[90]....
        /*0690*/ 	.word	0x000070a0
        /*0694*/ 	.word	0x00000002
        /*0698*/ 	.word	0x00000070
        /*069c*/ 	.short	0x010a
        /*069e*/ 	.byte	0xff
	.zero		1


	//   ....[91]....
        /*06a0*/ 	.word	0x00007100
        /*06a4*/ 	.word	0x00000000
        /*06a8*/ 	.word	0x00000000
        /*06ac*/ 	.short	0x010a
        /*06ae*/ 	.byte	0xff
	.zero		1


	//   ....[92]....
        /*06b0*/ 	.word	0x00007160
        /*06b4*/ 	.word	0x00000000
        /*06b8*/ 	.word	0x00000000
        /*06bc*/ 	.short	0x010a
        /*06be*/ 	.byte	0xff
	.zero		1


	//   ....[93]....
        /*06c0*/ 	.word	0x000071b0
        /*06c4*/ 	.word	0x00000000
        /*06c8*/ 	.word	0x000000d0
        /*06cc*/ 	.short	0x010a
        /*06ce*/ 	.byte	0xff
	.zero		1


	//   ....[94]....
        /*06d0*/ 	.word	0x00007210
        /*06d4*/ 	.word	0x00000000
        /*06d8*/ 	.word	0x00000080
        /*06dc*/ 	.short	0x010a
        /*06de*/ 	.byte	0xff
	.zero		1


	//   ....[95]....
        /*06e0*/ 	.word	0x00007260
        /*06e4*/ 	.word	0x00000000
        /*06e8*/ 	.word	0x00000070
        /*06ec*/ 	.short	0x010a
        /*06ee*/ 	.byte	0xff
	.zero		1


	//   ....[96]....
        /*06f0*/ 	.word	0x000072c0
        /*06f4*/ 	.word	0x00000000
        /*06f8*/ 	.word	0x00000080
        /*06fc*/ 	.short	0x010a
        /*06fe*/ 	.byte	0xff
	.zero		1


	//   ....[97]....
        /*0700*/ 	.word	0x00007310
        /*0704*/ 	.word	0x00000000
        /*0708*/ 	.word	0x00000070
        /*070c*/ 	.short	0x010a
        /*070e*/ 	.byte	0xff
	.zero		1


	//   ....[98]....
        /*0710*/ 	.word	0x00007370
        /*0714*/ 	.word	0x00000003
        /*0718*/ 	.word	0x000000b0
        /*071c*/ 	.short	0x010a
        /*071e*/ 	.byte	0xff
	.zero		1


	//   ....[99]....
        /*0720*/ 	.word	0x000073d0
        /*0724*/ 	.word	0x00000000
        /*0728*/ 	.word	0x00000000
        /*072c*/ 	.short	0x010a
        /*072e*/ 	.byte	0xff
	.zero		1


	//   ....[100]....
        /*0730*/ 	.word	0x00007430
        /*0734*/ 	.word	0x00000000
        /*0738*/ 	.word	0x00000000
        /*073c*/ 	.short	0x010a
        /*073e*/ 	.byte	0xff
	.zero		1


	//   ....[101]....
        /*0740*/ 	.word	0x00007490
        /*0744*/ 	.word	0x00000000
        /*0748*/ 	.word	0x00000000
        /*074c*/ 	.short	0x010a
        /*074e*/ 	.byte	0xff
	.zero		1


	//   ....[102]....
        /*0750*/ 	.word	0x000074f0
        /*0754*/ 	.word	0x00000000
        /*0758*/ 	.word	0x00000000
        /*075c*/ 	.short	0x010a
        /*075e*/ 	.byte	0xff
	.zero		1


	//   ....[103]....
        /*0760*/ 	.word	0x00007550
        /*0764*/ 	.word	0x00000000
        /*0768*/ 	.word	0x00000000
        /*076c*/ 	.short	0x010a
        /*076e*/ 	.byte	0xff
	.zero		1


	//   ....[104]....
        /*0770*/ 	.word	0x000075a0
        /*0774*/ 	.word	0x00000000
        /*0778*/ 	.word	0x00000070
        /*077c*/ 	.short	0x010a
        /*077e*/ 	.byte	0xff
	.zero		1


	//   ....[105]....
        /*0780*/ 	.word	0x00007600
        /*0784*/ 	.word	0x00000000
        /*0788*/ 	.word	0x00000068
        /*078c*/ 	.short	0x010a
        /*078e*/ 	.byte	0xff
	.zero		1


	//   ....[106]....
        /*0790*/ 	.word	0x00007660
        /*0794*/ 	.word	0x00000000
        /*0798*/ 	.word	0x00000048
        /*079c*/ 	.short	0x010a
        /*079e*/ 	.byte	0xff
	.zero		1


	//   ....[107]....
        /*07a0*/ 	.word	0x000076c0
        /*07a4*/ 	.word	0x00000003
        /*07a8*/ 	.word	0x00000048
        /*07ac*/ 	.short	0x010a
        /*07ae*/ 	.byte	0xff
	.zero		1


	//   ....[108]....
        /*07b0*/ 	.word	0x00007720
        /*07b4*/ 	.word	0x00000000
        /*07b8*/ 	.word	0x00000000
        /*07bc*/ 	.short	0x010a
        /*07be*/ 	.byte	0xff
	.zero		1


	//   ....[109]....
        /*07c0*/ 	.word	0x00007780
        /*07c4*/ 	.word	0x00000000
        /*07c8*/ 	.word	0x00000000
        /*07cc*/ 	.short	0x010a
        /*07ce*/ 	.byte	0xff
	.zero		1


	//   ....[110]....
        /*07d0*/ 	.word	0x000077d0
        /*07d4*/ 	.word	0x00000000
        /*07d8*/ 	.word	0x00000070
        /*07dc*/ 	.short	0x010a
        /*07de*/ 	.byte	0xff
	.zero		1


	//   ....[111]....
        /*07e0*/ 	.word	0x00007820
        /*07e4*/ 	.word	0x00000000
        /*07e8*/ 	.word	0x00000030
        /*07ec*/ 	.short	0x010a
        /*07ee*/ 	.byte	0xff
	.zero		1


	//   ....[112]....
        /*07f0*/ 	.word	0x00007870
        /*07f4*/ 	.word	0x00000054
        /*07f8*/ 	.word	0x00000090
        /*07fc*/ 	.short	0x010a
        /*07fe*/ 	.byte	0xff
	.zero		1


	//   ....[113]....
        /*0800*/ 	.word	0x000078c0
        /*0804*/ 	.word	0x00000002
        /*0808*/ 	.word	0x00000030
        /*080c*/ 	.short	0x010a
        /*080e*/ 	.byte	0xff
	.zero		1


	//----- nvinfo : EIATTR_NUM_MBARRIERS
	.align		4
.L_47:
        /*0810*/ 	.byte	0x03, 0x38
        /*0812*/ 	.short	0x001e


	//----- nvinfo : EIATTR_EXIT_INSTR_OFFSETS
	.align		4
        /*0814*/ 	.byte	0x04, 0x1c
        /*0816*/ 	.short	(.L_49 - .L_48)


	//   ....[0]....
.L_48:
        /*0818*/ 	.word	0x00002420


	//   ....[1]....
        /*081c*/ 	.word	0x00002910


	//   ....[2]....
        /*0820*/ 	.word	0x00002970


	//   ....[3]....
        /*0824*/ 	.word	0x000038d0


	//   ....[4]....
        /*0828*/ 	.word	0x000047a0


	//   ....[5]....
        /*082c*/ 	.word	0x000047e0


	//   ....[6]....
        /*0830*/ 	.word	0x00006e60


	//   ....[7]....
        /*0834*/ 	.word	0x00006ee0


	//   ....[8]....
        /*0838*/ 	.word	0x00006f10


	//   ....[9]....
        /*083c*/ 	.word	0x00006f80


	//----- nvinfo : EIATTR_MAX_THREADS
	.align		4
.L_49:
        /*0840*/ 	.byte	0x04, 0x05
        /*0842*/ 	.short	(.L_51 - .L_50)
.L_50:
        /*0844*/ 	.word	0x00000100
        /*0848*/ 	.word	0x00000001
        /*084c*/ 	.word	0x00000001


	//----- nvinfo : EIATTR_CRS_STACK_SIZE
	.align		4
.L_51:
        /*0850*/ 	.byte	0x04, 0x1e
        /*0852*/ 	.short	(.L_53 - .L_52)
.L_52:
        /*0854*/ 	.word	0x00000000


	//----- nvinfo : EIATTR_CBANK_PARAM_SIZE
	.align		4
.L_53:
        /*0858*/ 	.byte	0x03, 0x19
        /*085a*/ 	.short	0x0800


	//----- nvinfo : EIATTR_PARAM_CBANK
	.align		4
        /*085c*/ 	.byte	0x04, 0x0a
        /*085e*/ 	.short	(.L_55 - .L_54)
	.align		4
.L_54:
        /*0860*/ 	.word	index@(.nv.constant0._ZN7cutlass13device_kernelINS_4gemm6kernel13GemmUniversalIN4cute5tupleIJiiiiEEENS1_10collective13CollectiveMmaINS1_35MainloopSm100TmaUmmaWarpSpecializedILi3ELi2ELi4ENS5_IJNS4_1CILi1EEESB_SB_EEEEENS5_IJNSA_ILi64EEESE_NSA_ILi32EEEEEENS_10tfloat32_tENS5_IJlSB_lEEESH_SI_NS4_8TiledMMAINS4_8MMA_AtomIJNS4_17SM100_MMA_TF32_SSISH_SH_fLi64ELi64ELNS4_4UMMA5MajorE0ELSN_0ELNSM_7ScaleInE0ELSO_0EEEEEENS4_6LayoutISC_NS5_IJNSA_ILi0EEESS_SS_EEEEENS5_IJNS4_10UnderscoreESV_SV_EEEEENS4_13SM90_TMA_LOADENS4_14ComposedLayoutINS4_7SwizzleILi3ELi4ELi3EEENS4_18smem_ptr_flag_bitsILi32EEENSR_INS5_IJNSA_ILi8EEESF_EEENS5_IJSF_SB_EEEEEEEvNS4_8identityESY_S18_vS19_EENS_8epilogue10collective18CollectiveEpilogueINS1B_23Sm100TmaWarpSpecializedILi3ELi2ELi16ELb1ELb0EEEJSG_NS5_IJNSR_ISE_SB_EENSR_ISF_SB_EEEEESH_SI_SH_SI_NS1B_6fusion15FusionCallbacksIS1F_NS1J_17LinearCombinationISH_fSH_fLNS_15FloatRoundStyleE2EEESG_S1I_JEEENS4_5SM1004TMEM4LOAD26SM100_TMEM_LOAD_16dp128b8xESY_S18_NS4_17SM75_U32x4_LDSM_NENS4_14SM90_TMA_STOREES18_NS4_17SM90_U32x4_STSM_NENS4_39AutoVectorizingCopyWithAssumedAlignmentILi128EEEEEEvvEEEEvNT_6ParamsE)
        /*0864*/ 	.short	0x0380
        /*0866*/ 	.short	0x0800


	//----- nvinfo : EIATTR_SW_WAR
	.align		4
.L_55:
        /*0868*/ 	.byte	0x04, 0x36
        /*086a*/ 	.short	(.L_57 - .L_56)
.L_56:
        /*086c*/ 	.word	0x00000008
.L_57:


//--------------------- .nv.callgraph             --------------------------
	.section	.nv.callgraph,"",@"SHT_CUDA_CALLGRAPH"
	.align	4
	.sectionentsize	8
	.align		4
        /*0000*/ 	.word	0x00000000
	.align		4
        /*0004*/ 	.word	0xffffffff
	.align		4
        /*0008*/ 	.word	index@(_ZN7cutlass13device_kernelINS_4gemm6kernel13GemmUniversalIN4cute5tupleIJiiiiEEENS1_10collective13CollectiveMmaINS1_35MainloopSm100TmaUmmaWarpSpecializedILi3ELi2ELi4ENS5_IJNS4_1CILi1EEESB_SB_EEEEENS5_IJNSA_ILi64EEESE_NSA_ILi32EEEEEENS_10tfloat32_tENS5_IJlSB_lEEESH_SI_NS4_8TiledMMAINS4_8MMA_AtomIJNS4_17SM100_MMA_TF32_SSISH_SH_fLi64ELi64ELNS4_4UMMA5MajorE0ELSN_0ELNSM_7ScaleInE0ELSO_0EEEEEENS4_6LayoutISC_NS5_IJNSA_ILi0EEESS_SS_EEEEENS5_IJNS4_10UnderscoreESV_SV_EEEEENS4_13SM90_TMA_LOADENS4_14ComposedLayoutINS4_7SwizzleILi3ELi4ELi3EEENS4_18smem_ptr_flag_bitsILi32EEENSR_INS5_IJNSA_ILi8EEESF_EEENS5_IJSF_SB_EEEEEEEvNS4_8identityESY_S18_vS19_EENS_8epilogue10collective18CollectiveEpilogueINS1B_23Sm100TmaWarpSpecializedILi3ELi2ELi16ELb1ELb0EEEJSG_NS5_IJNSR_ISE_SB_EENSR_ISF_SB_EEEEESH_SI_SH_SI_NS1B_6fusion15FusionCallbacksIS1F_NS1J_17LinearCombinationISH_fSH_fLNS_15FloatRoundStyleE2EEESG_S1I_JEEENS4_5SM1004TMEM4LOAD26SM100_TMEM_LOAD_16dp128b8xESY_S18_NS4_17SM75_U32x4_LDSM_NENS4_14SM90_TMA_STOREES18_NS4_17SM90_U32x4_STSM_NENS4_39AutoVectorizingCopyWithAssumedAlignmentILi128EEEEEEvvEEEEvNT_6ParamsE)
	.align		4
        /*000c*/ 	.word	index@(__assertfail)
	.align		4
        /*0010*/ 	.word	0x00000000
	.align		4
        /*0014*/ 	.word	0xfffffffe
	.align		4
        /*0018*/ 	.word	0x00000000
	.align		4
        /*001c*/ 	.word	0xfffffffd
	.align		4
        /*0020*/ 	.word	0x00000000
	.align		4
        /*0024*/ 	.word	0xfffffffc


//--------------------- .nv.constant4             --------------------------
	.section	.nv.constant4,"a",@progbits
	.align	8
	.align		8
.nv.constant4:
        /*0000*/ 	.dword	__assertfail
	.align		8
        /*0008*/ 	.dword	__unnamed_1
	.align		8
        /*0010*/ 	.dword	__unnamed_2
	.align		8
        /*0018*/ 	.dword	_ZN40_INTERNAL_33587215_4_k_cu_b5d0f7f8_203984cuda3std3__45__cpo5beginE
	.align		8
        /*0020*/ 	.dword	_ZN40_INTERNAL_33587215_4_k_cu_b5d0f7f8_203984cuda3std3__45__cpo3endE
	.align		8
        /*0028*/ 	.dword	_ZN40_INTERNAL_33587215_4_k_cu_b5d0f7f8_203984cuda3std3__45__cpo6cbeginE
	.align		8
        /*0030*/ 	.dword	_ZN40_INTERNAL_33587215_4_k_cu_b5d0f7f8_203984cuda3std3__45__cpo4cendE
	.align		8
        /*0038*/ 	.dword	_ZN40_INTERNAL_33587215_4_k_cu_b5d0f7f8_203984cuda3std3__442_GLOBAL__N__33587215_4_k_cu_b5d0f7f8_203986ignoreE
	.align		8
        /*0040*/ 	.dword	_ZN40_INTERNAL_33587215_4_k_cu_b5d0f7f8_203984cuda3std3__419piecewise_constructE
	.align		8
        /*0048*/ 	.dword	_ZN40_INTERNAL_33587215_4_k_cu_b5d0f7f8_203984cuda3std3__48in_placeE
	.align		8
        /*0050*/ 	.dword	_ZN40_INTERNAL_33587215_4_k_cu_b5d0f7f8_203984cuda3std6ranges3__45__cpo4swapE
	.align		8
        /*0058*/ 	.dword	_ZN40_INTERNAL_33587215_4_k_cu_b5d0f7f8_203984cuda3std6ranges3__45__cpo9iter_moveE
	.align		8
        /*0060*/ 	.dword	_ZN40_INTERNAL_33587215_4_k_cu_b5d0f7f8_203984cute7productE
	.align		8
        /*0068*/ 	.dword	_ZN40_INTERNAL_33587215_4_k_cu_b5d0f7f8_203984cute1_E
	.align		8
        /*0070*/ 	.dword	$str$25
	.align		8
        /*0078*/ 	.dword	$str$26
	.align		8
        /*0080*/ 	.dword	$str$27
	.align		8
        /*0088*/ 	.dword	$str$28


//--------------------- .text._ZN7cutlass13device_kernelINS_4gemm6kernel13GemmUniversalIN4cute5tupleIJiiiiEEENS1_10collective13CollectiveMmaINS1_35MainloopSm100TmaUmmaWarpSpecializedILi3ELi2ELi4ENS5_IJNS4_1CILi1EEESB_SB_EEEEENS5_IJNSA_ILi64EEESE_NSA_ILi32EEEEEENS_10tfloat32_tENS5_IJlSB_lEEESH_SI_NS4_8TiledMMAINS4_8MMA_AtomIJNS4_17SM100_MMA_TF32_SSISH_SH_fLi64ELi64ELNS4_4UMMA5MajorE0ELSN_0ELNSM_7ScaleInE0ELSO_0EEEEEENS4_6LayoutISC_NS5_IJNSA_ILi0EEESS_SS_EEEEENS5_IJNS4_10UnderscoreESV_SV_EEEEENS4_13SM90_TMA_LOADENS4_14ComposedLayoutINS4_7SwizzleILi3ELi4ELi3EEENS4_18smem_ptr_flag_bitsILi32EEENSR_INS5_IJNSA_ILi8EEESF_EEENS5_IJSF_SB_EEEEEEEvNS4_8identityESY_S18_vS19_EENS_8epilogue10collective18CollectiveEpilogueINS1B_23Sm100TmaWarpSpecializedILi3ELi2ELi16ELb1ELb0EEEJSG_NS5_IJNSR_ISE_SB_EENSR_ISF_SB_EEEEESH_SI_SH_SI_NS1B_6fusion15FusionCallbacksIS1F_NS1J_17LinearCombinationISH_fSH_fLNS_15FloatRoundStyleE2EEESG_S1I_JEEENS4_5SM1004TMEM4LOAD26SM100_TMEM_LOAD_16dp128b8xESY_S18_NS4_17SM75_U32x4_LDSM_NENS4_14SM90_TMA_STOREES18_NS4_17SM90_U32x4_STSM_NENS4_39AutoVectorizingCopyWithAssumedAlignmentILi128EEEEEEvvEEEEvNT_6ParamsE --------------------------
	.section	.text._ZN7cutlass13device_kernelINS_4gemm6kernel13GemmUniversalIN4cute5tupleIJiiiiEEENS1_10collective13CollectiveMmaINS1_35MainloopSm100TmaUmmaWarpSpecializedILi3ELi2ELi4ENS5_IJNS4_1CILi1EEESB_SB_EEEEENS5_IJNSA_ILi64EEESE_NSA_ILi32EEEEEENS_10tfloat32_tENS5_IJlSB_lEEESH_SI_NS4_8TiledMMAINS4_8MMA_AtomIJNS4_17SM100_MMA_TF32_SSISH_SH_fLi64ELi64ELNS4_4UMMA5MajorE0ELSN_0ELNSM_7ScaleInE0ELSO_0EEEEEENS4_6LayoutISC_NS5_IJNSA_ILi0EEESS_SS_EEEEENS5_IJNS4_10UnderscoreESV_SV_EEEEENS4_13SM90_TMA_LOADENS4_14ComposedLayoutINS4_7SwizzleILi3ELi4ELi3EEENS4_18smem_ptr_flag_bitsILi32EEENSR_INS5_IJNSA_ILi8EEESF_EEENS5_IJSF_SB_EEEEEEEvNS4_8identityESY_S18_vS19_EENS_8epilogue10collective18CollectiveEpilogueINS1B_23Sm100TmaWarpSpecializedILi3ELi2ELi16ELb1ELb0EEEJSG_NS5_IJNSR_ISE_SB_EENSR_ISF_SB_EEEEESH_SI_SH_SI_NS1B_6fusion15FusionCallbacksIS1F_NS1J_17LinearCombinationISH_fSH_fLNS_15FloatRoundStyleE2EEESG_S1I_JEEENS4_5SM1004TMEM4LOAD26SM100_TMEM_LOAD_16dp128b8xESY_S18_NS4_17SM75_U32x4_LDSM_NENS4_14SM90_TMA_STOREES18_NS4_17SM90_U32x4_STSM_NENS4_39AutoVectorizingCopyWithAssumedAlignmentILi128EEEEEEvvEEEEvNT_6ParamsE,"ax",@progbits
	.align	128
.text._ZN7cutlass13device_kernelINS_4gemm6kernel13GemmUniversalIN4cute5tupleIJiiiiEEENS1_10collective13CollectiveMmaINS1_35MainloopSm100TmaUmmaWarpSpecializedILi3ELi2ELi4ENS5_IJNS4_1CILi1EEESB_SB_EEEEENS5_IJNSA_ILi64EEESE_NSA_ILi32EEEEEENS_10tfloat32_tENS5_IJlSB_lEEESH_SI_NS4_8TiledMMAINS4_8MMA_AtomIJNS4_17SM100_MMA_TF32_SSISH_SH_fLi64ELi64ELNS4_4UMMA5MajorE0ELSN_0ELNSM_7ScaleInE0ELSO_0EEEEEENS4_6LayoutISC_NS5_IJNSA_ILi0EEESS_SS_EEEEENS5_IJNS4_10UnderscoreESV_SV_EEEEENS4_13SM90_TMA_LOADENS4_14ComposedLayoutINS4_7SwizzleILi3ELi4ELi3EEENS4_18smem_ptr_flag_bitsILi32EEENSR_INS5_IJNSA_ILi8EEESF_EEENS5_IJSF_SB_EEEEEEEvNS4_8identityESY_S18_vS19_EENS_8epilogue10collective18CollectiveEpilogueINS1B_23Sm100TmaWarpSpecializedILi3ELi2ELi16ELb1ELb0EEEJSG_NS5_IJNSR_ISE_SB_EENSR_ISF_SB_EEEEESH_SI_SH_SI_NS1B_6fusion15FusionCallbacksIS1F_NS1J_17LinearCombinationISH_fSH_fLNS_15FloatRoundStyleE2EEESG_S1I_JEEENS4_5SM1004TMEM4LOAD26SM100_TMEM_LOAD_16dp128b8xESY_S18_NS4_17SM75_U32x4_LDSM_NENS4_14SM90_TMA_STOREES18_NS4_17SM90_U32x4_STSM_NENS4_39AutoVectorizingCopyWithAssumedAlignmentILi128EEEEEEvvEEEEvNT_6ParamsE:
        .type           _ZN7cutlass13device_kernelINS_4gemm6kernel13GemmUniversalIN4cute5tupleIJiiiiEEENS1_10collective13CollectiveMmaINS1_35MainloopSm100TmaUmmaWarpSpecializedILi3ELi2ELi4ENS5_IJNS4_1CILi1EEESB_SB_EEEEENS5_IJNSA_ILi64EEESE_NSA_ILi32EEEEEENS_10tfloat32_tENS5_IJlSB_lEEESH_SI_NS4_8TiledMMAINS4_8MMA_AtomIJNS4_17SM100_MMA_TF32_SSISH_SH_fLi64ELi64ELNS4_4UMMA5MajorE0ELSN_0ELNSM_7ScaleInE0ELSO_0EEEEEENS4_6LayoutISC_NS5_IJNSA_ILi0EEESS_SS_EEEEENS5_IJNS4_10UnderscoreESV_SV_EEEEENS4_13SM90_TMA_LOADENS4_14ComposedLayoutINS4_7SwizzleILi3ELi4ELi3EEENS4_18smem_ptr_flag_bitsILi32EEENSR_INS5_IJNSA_ILi8EEESF_EEENS5_IJSF_SB_EEEEEEEvNS4_8identityESY_S18_vS19_EENS_8epilogue10collective18CollectiveEpilogueINS1B_23Sm100TmaWarpSpecializedILi3ELi2ELi16ELb1ELb0EEEJSG_NS5_IJNSR_ISE_SB_EENSR_ISF_SB_EEEEESH_SI_SH_SI_NS1B_6fusion15FusionCallbacksIS1F_NS1J_17LinearCombinationISH_fSH_fLNS_15FloatRoundStyleE2EEESG_S1I_JEEENS4_5SM1004TMEM4LOAD26SM100_TMEM_LOAD_16dp128b8xESY_S18_NS4_17SM75_U32x4_LDSM_NENS4_14SM90_TMA_STOREES18_NS4_17SM90_U32x4_STSM_NENS4_39AutoVectorizingCopyWithAssumedAlignmentILi128EEEEEEvvEEEEvNT_6ParamsE,@function
        .size           _ZN7cutlass13device_kernelINS_4gemm6kernel13GemmUniversalIN4cute5tupleIJiiiiEEENS1_10collective13CollectiveMmaINS1_35MainloopSm100TmaUmmaWarpSpecializedILi3ELi2ELi4ENS5_IJNS4_1CILi1EEESB_SB_EEEEENS5_IJNSA_ILi64EEESE_NSA_ILi32EEEEEENS_10tfloat32_tENS5_IJlSB_lEEESH_SI_NS4_8TiledMMAINS4_8MMA_AtomIJNS4_17SM100_MMA_TF32_SSISH_SH_fLi64ELi64ELNS4_4UMMA5MajorE0ELSN_0ELNSM_7ScaleInE0ELSO_0EEEEEENS4_6LayoutISC_NS5_IJNSA_ILi0EEESS_SS_EEEEENS5_IJNS4_10UnderscoreESV_SV_EEEEENS4_13SM90_TMA_LOADENS4_14ComposedLayoutINS4_7SwizzleILi3ELi4ELi3EEENS4_18smem_ptr_flag_bitsILi32EEENSR_INS5_IJNSA_ILi8EEESF_EEENS5_IJSF_SB_EEEEEEEvNS4_8identityESY_S18_vS19_EENS_8epilogue10collective18CollectiveEpilogueINS1B_23Sm100TmaWarpSpecializedILi3ELi2ELi16ELb1ELb0EEEJSG_NS5_IJNSR_ISE_SB_EENSR_ISF_SB_EEEEESH_SI_SH_SI_NS1B_6fusion15FusionCallbacksIS1F_NS1J_17LinearCombinationISH_fSH_fLNS_15FloatRoundStyleE2EEESG_S1I_JEEENS4_5SM1004TMEM4LOAD26SM100_TMEM_LOAD_16dp128b8xESY_S18_NS4_17SM75_U32x4_LDSM_NENS4_14SM90_TMA_STOREES18_NS4_17SM90_U32x4_STSM_NENS4_39AutoVectorizingCopyWithAssumedAlignmentILi128EEEEEEvvEEEEvNT_6ParamsE,(.L_x_151 - _ZN7cutlass13device_kernelINS_4gemm6kernel13GemmUniversalIN4cute5tupleIJiiiiEEENS1_10collective13CollectiveMmaINS1_35MainloopSm100TmaUmmaWarpSpecializedILi3ELi2ELi4ENS5_IJNS4_1CILi1EEESB_SB_EEEEENS5_IJNSA_ILi64EEESE_NSA_ILi32EEEEEENS_10tfloat32_tENS5_IJlSB_lEEESH_SI_NS4_8TiledMMAINS4_8MMA_AtomIJNS4_17SM100_MMA_TF32_SSISH_SH_fLi64ELi64ELNS4_4UMMA5MajorE0ELSN_0ELNSM_7ScaleInE0ELSO_0EEEEEENS4_6LayoutISC_NS5_IJNSA_ILi0EEESS_SS_EEEEENS5_IJNS4_10UnderscoreESV_SV_EEEEENS4_13SM90_TMA_LOADENS4_14ComposedLayoutINS4_7SwizzleILi3ELi4ELi3EEENS4_18smem_ptr_flag_bitsILi32EEENSR_INS5_IJNSA_ILi8EEESF_EEENS5_IJSF_SB_EEEEEEEvNS4_8identityESY_S18_vS19_EENS_8epilogue10collective18CollectiveEpilogueINS1B_23Sm100TmaWarpSpecializedILi3ELi2ELi16ELb1ELb0EEEJSG_NS5_IJNSR_ISE_SB_EENSR_ISF_SB_EEEEESH_SI_SH_SI_NS1B_6fusion15FusionCallbacksIS1F_NS1J_17LinearCombinationISH_fSH_fLNS_15FloatRoundStyleE2EEESG_S1I_JEEENS4_5SM1004TMEM4LOAD26SM100_TMEM_LOAD_16dp128b8xESY_S18_NS4_17SM75_U32x4_LDSM_NENS4_14SM90_TMA_STOREES18_NS4_17SM90_U32x4_STSM_NENS4_39AutoVectorizingCopyWithAssumedAlignmentILi128EEEEEEvvEEEEvNT_6ParamsE)
        .other          _ZN7cutlass13device_kernelINS_4gemm6kernel13GemmUniversalIN4cute5tupleIJiiiiEEENS1_10collective13CollectiveMmaINS1_35MainloopSm100TmaUmmaWarpSpecializedILi3ELi2ELi4ENS5_IJNS4_1CILi1EEESB_SB_EEEEENS5_IJNSA_ILi64EEESE_NSA_ILi32EEEEEENS_10tfloat32_tENS5_IJlSB_lEEESH_SI_NS4_8TiledMMAINS4_8MMA_AtomIJNS4_17SM100_MMA_TF32_SSISH_SH_fLi64ELi64ELNS4_4UMMA5MajorE0ELSN_0ELNSM_7ScaleInE0ELSO_0EEEEEENS4_6LayoutISC_NS5_IJNSA_ILi0EEESS_SS_EEEEENS5_IJNS4_10UnderscoreESV_SV_EEEEENS4_13SM90_TMA_LOADENS4_14ComposedLayoutINS4_7SwizzleILi3ELi4ELi3EEENS4_18smem_ptr_flag_bitsILi32EEENSR_INS5_IJNSA_ILi8EEESF_EEENS5_IJSF_SB_EEEEEEEvNS4_8identityESY_S18_vS19_EENS_8epilogue10collective18CollectiveEpilogueINS1B_23Sm100TmaWarpSpecializedILi3ELi2ELi16ELb1ELb0EEEJSG_NS5_IJNSR_ISE_SB_EENSR_ISF_SB_EEEEESH_SI_SH_SI_NS1B_6fusion15FusionCallbacksIS1F_NS1J_17LinearCombinationISH_fSH_fLNS_15FloatRoundStyleE2EEESG_S1I_JEEENS4_5SM1004TMEM4LOAD26SM100_TMEM_LOAD_16dp128b8xESY_S18_NS4_17SM75_U32x4_LDSM_NENS4_14SM90_TMA_STOREES18_NS4_17SM90_U32x4_STSM_NENS4_39AutoVectorizingCopyWithAssumedAlignmentILi128EEEEEEvvEEEEvNT_6ParamsE,@"STO_CUDA_ENTRY STV_DEFAULT"
_ZN7cutlass13device_kernelINS_4gemm6kernel13GemmUniversalIN4cute5tupleIJiiiiEEENS1_10collective13CollectiveMmaINS1_35MainloopSm100TmaUmmaWarpSpecializedILi3ELi2ELi4ENS5_IJNS4_1CILi1EEESB_SB_EEEEENS5_IJNSA_ILi64EEESE_NSA_ILi32EEEEEENS_10tfloat32_tENS5_IJlSB_lEEESH_SI_NS4_8TiledMMAINS4_8MMA_AtomIJNS4_17SM100_MMA_TF32_SSISH_SH_fLi64ELi64ELNS4_4UMMA5MajorE0ELSN_0ELNSM_7ScaleInE0ELSO_0EEEEEENS4_6LayoutISC_NS5_IJNSA_ILi0EEESS_SS_EEEEENS5_IJNS4_10UnderscoreESV_SV_EEEEENS4_13SM90_TMA_LOADENS4_14ComposedLayoutINS4_7SwizzleILi3ELi4ELi3EEENS4_18smem_ptr_flag_bitsILi32EEENSR_INS5_IJNSA_ILi8EEESF_EEENS5_IJSF_SB_EEEEEEEvNS4_8identityESY_S18_vS19_EENS_8epilogue10collective18CollectiveEpilogueINS1B_23Sm100TmaWarpSpecializedILi3ELi2ELi16ELb1ELb0EEEJSG_NS5_IJNSR_ISE_SB_EENSR_ISF_SB_EEEEESH_SI_SH_SI_NS1B_6fusion15FusionCallbacksIS1F_NS1J_17LinearCombinationISH_fSH_fLNS_15FloatRoundStyleE2EEESG_S1I_JEEENS4_5SM1004TMEM4LOAD26SM100_TMEM_LOAD_16dp128b8xESY_S18_NS4_17SM75_U32x4_LDSM_NENS4_14SM90_TMA_STOREES18_NS4_17SM90_U32x4_STSM_NENS4_39AutoVectorizingCopyWithAssumedAlignmentILi128EEEEEEvvEEEEvNT_6ParamsE:
[----:B------:R-:W1:Y:S01]  /*0000*/  LDC R1, c[0x0][0x37c] ;  /* 0x0000df00ff017b82 */ /* 0x000e620000000800 */
[----:B------:R-:W2:Y:S01]  /*0010*/  S2R R79, SR_TID.X ;  /* 0x00000000004f7919 */ /* 0x000ea20000002100 */
[----:B------:R-:W3:Y:S01]  /*0020*/  LDCU.64 UR4, c[0x0][0x890] ;  /* 0x00011200ff0477ac */ /* 0x000ee20008000a00 */
[----:B------:R-:W-:Y:S02]  /*0030*/  PRMT R67, RZ, 0x7610, R67 ;  /* 0x00007610ff437816 */ /* 0x000fe40000000043 */
[----:B------:R-:W-:Y:S01]  /*0040*/  ELECT P5, URZ, PT ;  /* 0x0000000000ff782f */ /* 0x000fe200038a0000 */
[----:B------:R-:W4:Y:S01]  /*0050*/  LDCU.64 UR46, c[0x0][0x358] ;  /* 0x00006b00ff2e77ac */ /* 0x000f220008000a00 */
[----:B---3--:R-:W-:-:S04]  /*0060*/  UISETP.NE.U32.AND UP0, UPT, UR4, URZ, UPT ;  /* 0x000000ff0400728c */ /* 0x008fc8000bf05070 */
[----:B------:R-:W-:Y:S01]  /*0070*/  UISETP.NE.AND.EX UP0, UPT, UR5, URZ, UPT, UP0 ;  /* 0x000000ff0500728c */ /* 0x000fe2000bf05300 */
[----:B--2---:R-:W-:-:S05]  /*0080*/  SHF.R.U32.HI R73, RZ, 0x5, R79 ;  /* 0x00000005ff497819 */ /* 0x004fca000001164f */
[----:B------:R-:W2:Y:S02]  /*0090*/  SHFL.IDX PT, R0, R73, RZ, 0x1f ;  /* 0x00001fff49007589 */ /* 0x000ea400000e0000 */
[----:B--2---:R-:W-:Y:S01]  /*00a0*/  R2UR UR8, R0 ;  /* 0x00000000000872ca */ /* 0x004fe200000e0000 */
[----:B-1--4-:R-:W-:-:S14]  /*00b0*/  BRA.U UP0, `(.L_x_0) ;  /* 0x00000001002c7547 */ /* 0x012fdc000b800000 */
[----:B------:R-:W1:Y:S02]  /*00c0*/  LDCU.64 UR6, c[0x0][0x888] ;  /* 0x00011100ff0677ac */ /* 0x000e640008000a00 */
[----:B-1----:R-:W-:-:S04]  /*00d0*/  UISETP.NE.U32.AND UP0, UPT, UR6, URZ, UPT ;  /* 0x000000ff0600728c */ /* 0x002fc8000bf05070 */
[----:B------:R-:W-:-:S09]  /*00e0*/  UISETP.NE.AND.EX UP0, UPT, UR7, URZ, UPT, UP0 ;  /* 0x000000ff0700728c */ /* 0x000fd2000bf05300 */
[----:B------:R-:W-:Y:S05]  /*00f0*/  BRA.U !UP0, `(.L_x_1) ;  /* 0x0000000108107547 */ /* 0x000fea000b800000 */
[----:B------:R-:W1:Y:S02]  /*0100*/  LDC.64 R2, c[0x0][0x888] ;  /* 0x00022200ff027b82 */ /* 0x000e640000000a00 */
[----:B-1----:R1:W5:Y:S01]  /*0110*/  LDG.E R35, desc[UR46][R2.64] ;  /* 0x0000002e02237981 */ /* 0x002362000c1e1900 */
[----:B------:R-:W-:Y:S01]  /*0120*/  HFMA2 R67, -RZ, RZ, 0, 5.9604644775390625e-08 ;  /* 0x00000001ff437431 */ /* 0x000fe200000001ff */
[----:B------:R-:W-:Y:S05]  /*0130*/  BRA `(.L_x_0) ;  /* 0x00000000000c7947 */ /* 0x000fea0003800000 */
.L_x_1:
[----:B------:R-:W1:Y:S01]  /*0140*/  LDCU UR6, c[0x0][0x880] ;  /* 0x00011000ff0677ac */ /* 0x000e620008000800 */
[----:B------:R-:W-:Y:S01]  /*0150*/  HFMA2 R67, -RZ, RZ, 0, 5.9604644775390625e-08 ;  /* 0x00000001ff437431 */ /* 0x000fe200000001ff */
[----:B-1----:R-:W-:-:S07]  /*0160*/  MOV R35, UR6 ;  /* 0x0000000600237c02 */ /* 0x002fce0008000f00 */
.L_x_0:
[----:B------:R-:W2:Y:S02]  /*0170*/  LDCU.64 UR6, c[0x0][0x8b0] ;  /* 0x00011600ff0677ac */ /* 0x000ea40008000a00 */
[----:B--2---:R-:W-:-:S04]  /*0180*/  UISETP.NE.U32.AND UP0, UPT, UR6, URZ, UPT ;  /* 0x000000ff0600728c */ /* 0x004fc8000bf05070 */
[----:B------:R-:W-:-:S09]  /*0190*/  UISETP.NE.AND.EX UP0, UPT, UR7, URZ, UPT, UP0 ;  /* 0x000000ff0700728c */ /* 0x000fd2000bf05300 */
[----:B------:R-:W-:Y:S05]  /*01a0*/  BRA.U UP0, `(.L_x_2) ;  /* 0x0000000100247547 */ /* 0x000fea000b800000 */
[----:B------:R-:W2:Y:S02]  /*01b0*/  LDCU.64 UR6, c[0x0][0x8a8] ;  /* 0x00011500ff0677ac */ /* 0x000ea40008000a00 */
[----:B--2---:R-:W-:-:S04]  /*01c0*/  UISETP.NE.U32.AND UP0, UPT, UR6, URZ, UPT ;  /* 0x000000ff0600728c */ /* 0x004fc8000bf05070 */
[----:B------:R-:W-:-:S09]  /*01d0*/  UISETP.NE.AND.EX UP0, UPT, UR7, URZ, UPT, UP0 ;  /* 0x000000ff0700728c */ /* 0x000fd2000bf05300 */
[----:B------:R-:W-:Y:S05]  /*01e0*/  BRA.U !UP0, `(.L_x_3) ;  /* 0x00000001080c7547 */ /* 0x000fea000b800000 */
[----:B-1----:R-:W1:Y:S02]  /*01f0*/  LDC.64 R2, c[0x0][0x8a8] ;  /* 0x00022a00ff027b82 */ /* 0x002e640000000a00 */
[----:B-1----:R2:W5:Y:S01]  /*0200*/  LDG.E R33, desc[UR46][R2.64] ;  /* 0x0000002e02217981 */ /* 0x002562000c1e1900 */
[----:B------:R-:W-:Y:S05]  /*0210*/  BRA `(.L_x_2) ;  /* 0x0000000000087947 */ /* 0x000fea0003800000 */
.L_x_3:
[----:B------:R-:W2:Y:S02]  /*0220*/  LDCU UR6, c[0x0][0x8a0] ;  /* 0x00011400ff0677ac */ /* 0x000ea40008000800 */
[----:B--2---:R-:W-:Y:S02]  /*0230*/  MOV R33, UR6 ;  /* 0x0000000600217c02 */ /* 0x004fe40008000f00 */
.L_x_2:
[----:B------:R-:W-:Y:S01]  /*0240*/  IMAD.U32 R0, RZ, RZ, UR8 ;  /* 0x00000008ff007e24 */ /* 0x000fe2000f8e00ff */
[----:B------:R-:W-:Y:S04]  /*0250*/  BSSY.RECONVERGENT B0, `(.L_x_4) ;  /* 0x000000c000007945 */ /* 0x000fe80003800200 */
[C---:B------:R-:W-:Y:S02]  /*0260*/  ISETP.NE.OR P1, PT, R0.reuse, 0x1, !P5 ;  /* 0x000000010000780c */ /* 0x040fe40006f25670 */
[----:B------:R-:W-:-:S11]  /*0270*/  ISETP.NE.OR P0, PT, R0, 0x3, !P5 ;  /* 0x000000030000780c */ /* 0x000fd60006f05670 */
[----:B------:R-:W-:Y:S05]  /*0280*/  @P1 BRA `(.L_x_5) ;  /* 0x0000000000201947 */ /* 0x000fea0003800000 */
[----:B------:R-:W3:Y:S02]  /*0290*/  LDCU.64 UR6, c[0x0][0x348] ;  /* 0x00006900ff0677ac */ /* 0x000ee40008000a00 */
[----:B---3--:R-:W-:Y:S02]  /*02a0*/  UIADD3 UR10, UP1, UPT, UR6, 0x80, URZ ;  /* 0x00000080060a7890 */ /* 0x008fe4000ff3e0ff */
[----:B------:R-:W-:Y:S02]  /*02b0*/  UIADD3 UR6, UP0, UPT, UR6, 0x180, URZ ;  /* 0x0000018006067890 */ /* 0x000fe4000ff1e0ff */
[----:B------:R-:W-:Y:S02]  /*02c0*/  UIADD3.X UR11, UPT, UPT, URZ, UR7, URZ, UP1, !UPT ;  /* 0x00000007ff0b7290 */ /* 0x000fe40008ffe4ff */
[----:B------:R-:W-:-:S07]  /*02d0*/  UIADD3.X UR7, UPT, UPT, URZ, UR7, URZ, UP0, !UPT ;  /* 0x00000007ff077290 */ /* 0x000fce00087fe4ff */
[----:B------:R3:W-:Y:S02]  /*02e0*/  UTMACCTL.PF [UR10] ;  /* 0x000000000a0079b9 */ /* 0x0007e40008040000 */
[----:B------:R3:W-:Y:S02]  /*02f0*/  UTMACCTL.PF [UR6] ;  /* 0x00000000060079b9 */ /* 0x0007e40008040000 */
[----:B---3--:R-:W-:Y:S01]  /*0300*/  NOP ;  /* 0x0000000000007918 */ /* 0x008fe20000000000 */
.L_x_5:
[----:B------:R-:W-:Y:S05]  /*0310*/  BSYNC.RECONVERGENT B0 ;  /* 0x0000000000007941 */ /* 0x000fea0003800200 */
.L_x_4:
[----:B------:R-:W-:Y:S04]  /*0320*/  BSSY.RECONVERGENT B0, `(.L_x_6) ;  /* 0x000000a000007945 */ /* 0x000fe80003800200 */
        /* <DEDUP_REMOVED lines=9> */
.L_x_7:
[----:B------:R-:W-:Y:S05]  /*03c0*/  BSYNC.RECONVERGENT B0 ;  /* 0x0000000000007941 */ /* 0x000fea0003800200 */
.L_x_6:
[----:B------:R-:W3:Y:S01]  /*03d0*/  LDCU.64 UR6, c[0x0][0x888] ;  /* 0x00011100ff0677ac */ /* 0x000ee20008000a00 */
[----:B------:R-:W-:Y:S02]  /*03e0*/  UISETP.EQ.U32.AND UP1, UPT, UR4, URZ, UPT ;  /* 0x000000ff0400728c */ /* 0x000fe4000bf22070 */
[----:B------:R-:W-:Y:S02]  /*03f0*/  UPLOP3.LUT UP2, UPT, UPT, UPT, UPT, 0x80, 0x8 ;  /* 0x000000000008789c */ /* 0x000fe40003f4f070 */
[----:B---3--:R-:W-:-:S04]  /*0400*/  UISETP.NE.U32.AND UP0, UPT, UR6, URZ, UPT ;  /* 0x000000ff0600728c */ /* 0x008fc8000bf05070 */
[----:B------:R-:W-:-:S04]  /*0410*/  UISETP.NE.AND.EX UP0, UPT, UR7, URZ, UPT, UP0 ;  /* 0x000000ff0700728c */ /* 0x000fc8000bf05300 */
[----:B------:R-:W-:-:S04]  /*0420*/  UISETP.EQ.OR.EX UP3, UPT, UR5, URZ, !UP0, UP1 ;  /* 0x000000ff0500728c */ /* 0x000fc8000c762710 */
[----:B------:R-:W-:-:S05]  /*0430*/  UP2UR UR53, UPR, URZ, 0x8 ;  /* 0x00000008ff357883 */ /* 0x000fca0008000000 */
[----:B------:R-:W-:Y:S07]  /*0440*/  BRA.U !UP3, `(.L_x_8) ;  /* 0x000000010b207547 */ /* 0x000fee000b800000 */
[----:B------:R-:W-:Y:S01]  /*0450*/  UISETP.NE.U32.AND UP2, UPT, UR4, URZ, UPT ;  /* 0x000000ff0400728c */ /* 0x000fe2000bf45070 */
[----:B-----5:R-:W-:Y:S01]  /*0460*/  FSETP.NEU.AND P0, PT, R35, RZ, PT ;  /* 0x000000ff2300720b */ /* 0x020fe20003f0d000 */
[----:B------:R-:W-:Y:S02]  /*0470*/  USEL UR4, URZ, 0xffffffff, UP0 ;  /* 0xffffffffff047887 */ /* 0x000fe40008000000 */
[----:B------:R-:W-:-:S10]  /*0480*/  UISETP.NE.AND.EX UP2, UPT, UR5, URZ, UPT, UP2 ;  /* 0x000000ff0500728c */ /* 0x000fd4000bf45320 */
[----:B------:R-:W-:Y:S01]  /*0490*/  VOTEU.ANY UP1, P0 ;  /* 0x0000000000ff7886 */ /* 0x000fe20000020100 */
[----:B------:R-:W-:-:S04]  /*04a0*/  @!UP2 USEL UR4, URZ, 0xffffffff, UP1 ;  /* 0xffffffffff04a887 */ /* 0x000fc80008800000 */
[----:B------:R-:W-:-:S04]  /*04b0*/  ULOP3.LUT UR4, UR4, 0x1, URZ, 0xc0, !UPT ;  /* 0x0000000104047892 */ /* 0x000fc8000f8ec0ff */
[----:B------:R-:W-:-:S11]  /*04c0*/  UISETP.NE.U32.AND UP2, UPT, UR4, 0x1, UPT ;  /* 0x000000010400788c */ /* 0x000fd6000bf45070 */
.L_x_8:
[----:B-12---:R-:W1:Y:S01]  /*04d0*/  SHFL.IDX PT, R2, R73, RZ, 0x1f ;  /* 0x00001fff49027589 */ /* 0x006e6200000e0000 */
[----:B------:R-:W-:-:S04]  /*04e0*/  UISETP.NE.AND UP1, UPT, UR8, 0x2, UPT ;  /* 0x000000020800788c */ /* 0x000fc8000bf25270 */
[----:B------:R-:W-:Y:S01]  /*04f0*/  USEL UR6, URZ, 0x1, UP1 ;  /* 0x00000001ff067887 */ /* 0x000fe20008800000 */
[----:B-1----:R-:W-:-:S13]  /*0500*/  ISETP.NE.AND P0, PT, R2, RZ, PT ;  /* 0x000000ff0200720c */ /* 0x002fda0003f05270 */
[----:B------:R-:W-:Y:S05]  /*0510*/  @P0 BRA `(.L_x_9) ;  /* 0x0000000000400947 */ /* 0x000fea0003800000 */
[----:B------:R-:W1:Y:S01]  /*0520*/  S2UR UR5, SR_CgaCtaId ;  /* 0x00000000000579c3 */ /* 0x000e620000008800 */
[----:B------:R-:W-:Y:S01]  /*0530*/  UMOV UR7, 0x400 ;  /* 0x0000040000077882 */ /* 0x000fe20000000000 */
[----:B------:R-:W-:Y:S01]  /*0540*/  UMOV UR4, 0x1 ;  /* 0x0000000100047882 */ /* 0x000fe20000000000 */
[----:B------:R-:W-:Y:S01]  /*0550*/  ELECT P0, URZ, PT ;  /* 0x0000000000ff782f */ /* 0x000fe20003800000 */
[----:B------:R-:W-:-:S04]  /*0560*/  UIADD3 UR10, UPT, UPT, -UR4, 0x100000, URZ ;  /* 0x00100000040a7890 */ /* 0x000fc8000fffe1ff */
[----:B------:R-:W-:Y:S02]  /*0570*/  USHF.L.U32 UR11, UR10, 0xb, URZ ;  /* 0x0000000b0a0b7899 */ /* 0x000fe400080006ff */
[----:B------:R-:W-:Y:S02]  /*0580*/  USHF.L.U32 UR10, UR10, 0x1, URZ ;  /* 0x000000010a0a7899 */ /* 0x000fe400080006ff */
[----:B-1----:R-:W-:Y:S01]  /*0590*/  ULEA UR5, UR5, UR7, 0x18 ;  /* 0x0000000705057291 */ /* 0x002fe2000f8ec0ff */
[----:B------:R-:W1:Y:S11]  /*05a0*/  FENCE.VIEW.ASYNC.S ;  /* 0x00000000000073c6 */ /* 0x000e760000000000 */
[----:B-1----:R1:W2:Y:S01]  /*05b0*/  SYNCS.EXCH.64 URZ, [UR5], UR10 ;  /* 0x0000000a05ff75b2 */ /* 0x0022a20008000100 */
[----:B------:R1:W3:Y:S01]  /*05c0*/  SYNCS.EXCH.64 URZ, [UR5+0x18], UR10 ;  /* 0x0000180a05ff75b2 */ /* 0x0002e20008000100 */
[----:B------:R1:W4:Y:S01]  /*05d0*/  SYNCS.EXCH.64 URZ, [UR5+0x8], UR10 ;  /* 0x0000080a05ff75b2 */ /* 0x0003220008000100 */
[----:B------:R1:W1:Y:S01]  /*05e0*/  SYNCS.EXCH.64 URZ, [UR5+0x20], UR10 ;  /* 0x0000200a05ff75b2 */ /* 0x0002620008000100 */
[----:B------:R1:W1:Y:S01]  /*05f0*/  SYNCS.EXCH.64 URZ, [UR5+0x10], UR10 ;  /* 0x0000100a05ff75b2 */ /* 0x0002620008000100 */
[----:B------:R1:W1:Y:S01]  /*0600*/  SYNCS.EXCH.64 URZ, [UR5+0x28], UR10 ;  /* 0x0000280a05ff75b2 */ /* 0x0002620008000100 */
[----:B------:R-:W-:Y:S01]  /*0610*/  NOP ;  /* 0x0000000000007918 */ /* 0x000fe20000000000 */
.L_x_9:
[----:B------:R-:W2:Y:S01]  /*0620*/  SHFL.IDX PT, R2, R73, RZ, 0x1f ;  /* 0x00001fff49027589 */ /* 0x000ea200000e0000 */
[----:B------:R-:W-:Y:S01]  /*0630*/  NOP ;  /* 0x0000000000007918 */ /* 0x000fe20000000000 */
[----:B--2---:R-:W-:-:S13]  /*0640*/  ISETP.NE.AND P0, PT, R2, 0x1, PT ;  /* 0x000000010200780c */ /* 0x004fda0003f05270 */
[----:B------:R-:W-:Y:S05]  /*0650*/  @P0 BRA `(.L_x_10) ;  /* 0x0000000000500947 */ /* 0x000fea0003800000 */
[----:B------:R-:W2:Y:S01]  /*0660*/  S2UR UR7, SR_CgaCtaId ;  /* 0x00000000000779c3 */ /* 0x000ea20000008800 */
[----:B------:R-:W-:Y:S01]  /*0670*/  UMOV UR9, 0x400 ;  /* 0x0000040000097882 */ /* 0x000fe20000000000 */
[----:B-1----:R-:W-:Y:S01]  /*0680*/  UMOV UR5, 0x20 ;  /* 0x0000002000057882 */ /* 0x002fe20000000000 */
[----:B------:R-:W-:Y:S01]  /*0690*/  UMOV UR4, 0x80 ;  /* 0x0000008000047882 */ /* 0x000fe20000000000 */
[----:B------:R-:W-:-:S04]  /*06a0*/  UIADD3 UR10, UPT, UPT, -UR5, 0x100000, URZ ;  /* 0x00100000050a7890 */ /* 0x000fc8000fffe1ff */
[----:B------:R-:W-:Y:S02]  /*06b0*/  USHF.L.U32 UR11, UR10, 0xb, URZ ;  /* 0x0000000b0a0b7899 */ /* 0x000fe400080006ff */
[----:B------:R-:W-:Y:S02]  /*06c0*/  USHF.L.U32 UR10, UR10, 0x1, URZ ;  /* 0x000000010a0a7899 */ /* 0x000fe400080006ff */
[----:B------:R-:W-:-:S04]  /*06d0*/  UIADD3 UR4, UPT, UPT, -UR4, 0x100000, URZ ;  /* 0x0010000004047890 */ /* 0x000fc8000fffe1ff */
[----:B------:R-:W-:Y:S02]  /*06e0*/  USHF.L.U32 UR5, UR4, 0xb, URZ ;  /* 0x0000000b04057899 */ /* 0x000fe400080006ff */
[----:B------:R-:W-:Y:S01]  /*06f0*/  USHF.L.U32 UR4, UR4, 0x1, URZ ;  /* 0x0000000104047899 */ /* 0x000fe200080006ff */
[----:B------:R-:W-:Y:S01]  /*0700*/  ELECT P0, URZ, PT ;  /* 0x0000000000ff782f */ /* 0x000fe20003800000 */
[----:B--2---:R-:W-:Y:S01]  /*0710*/  ULEA UR7, UR7, UR9, 0x18 ;  /* 0x0000000907077291 */ /* 0x004fe2000f8ec0ff */
[----:B------:R-:W1:Y:S11]  /*0720*/  FENCE.VIEW.ASYNC.S ;  /* 0x00000000000073c6 */ /* 0x000e760000000000 */
[----:B-1----:R2:W1:Y:S01]  /*0730*/  SYNCS.EXCH.64 URZ, [UR7+0x30], UR10 ;  /* 0x0000300a07ff75b2 */ /* 0x0024620008000100 */
[----:B------:R2:W1:Y:S01]  /*0740*/  SYNCS.EXCH.64 URZ, [UR7+0x48], UR4 ;  /* 0x0000480407ff75b2 */ /* 0x0004620008000100 */
[----:B------:R2:W1:Y:S01]  /*0750*/  SYNCS.EXCH.64 URZ, [UR7+0x38], UR10 ;  /* 0x0000380a07ff75b2 */ /* 0x0004620008000100 */
[----:B------:R2:W1:Y:S01]  /*0760*/  SYNCS.EXCH.64 URZ, [UR7+0x50], UR4 ;  /* 0x0000500407ff75b2 */ /* 0x0004620008000100 */
[----:B------:R2:W1:Y:S01]  /*0770*/  SYNCS.EXCH.64 URZ, [UR7+0x40], UR10 ;  /* 0x0000400a07ff75b2 */ /* 0x0004620008000100 */
[----:B------:R2:W1:Y:S02]  /*0780*/  SYNCS.EXCH.64 URZ, [UR7+0x58], UR4 ;  /* 0x0000580407ff75b2 */ /* 0x0004640008000100 */
[----:B--2---:R-:W-:Y:S01]  /*0790*/  NOP ;  /* 0x0000000000007918 */ /* 0x004fe20000000000 */
.L_x_10:
[----:B------:R-:W2:Y:S01]  /*07a0*/  SHFL.IDX PT, R2, R73, RZ, 0x1f ;  /* 0x00001fff49027589 */ /* 0x000ea200000e0000 */
[----:B------:R-:W-:Y:S01]  /*07b0*/  NOP ;  /* 0x0000000000007918 */ /* 0x000fe20000000000 */
[----:B--2---:R-:W-:-:S13]  /*07c0*/  ISETP.NE.AND P0, PT, R2, 0x3, PT ;  /* 0x000000030200780c */ /* 0x004fda0003f05270 */
[----:B------:R-:W-:Y:S05]  /*07d0*/  @P0 BRA `(.L_x_11) ;  /* 0x0000000000300947 */ /* 0x000fea0003800000 */
[----:B-1----:R-:W1:Y:S01]  /*07e0*/  S2UR UR5, SR_CgaCtaId ;  /* 0x00000000000579c3 */ /* 0x002e620000008800 */
        /* <DEDUP_REMOVED lines=8> */
[----:B-1----:R2:W1:Y:S01]  /*0870*/  SYNCS.EXCH.64 URZ, [UR5+0x60], UR10 ;  /* 0x0000600a05ff75b2 */ /* 0x0024620008000100 */
[----:B------:R2:W1:Y:S02]  /*0880*/  SYNCS.EXCH.64 URZ, [UR5+0x68], UR10 ;  /* 0x0000680a05ff75b2 */ /* 0x0004640008000100 */
[----:B--2---:R-:W-:Y:S01]  /*0890*/  NOP ;  /* 0x0000000000007918 */ /* 0x004fe20000000000 */
.L_x_11:
[----:B------:R-:W2:Y:S01]  /*08a0*/  SHFL.IDX PT, R2, R73, RZ, 0x1f ;  /* 0x00001fff49027589 */ /* 0x000ea200000e0000 */
[----:B------:R-:W-:Y:S01]  /*08b0*/  NOP ;  /* 0x0000000000007918 */ /* 0x000fe20000000000 */
[----:B--2---:R-:W-:-:S13]  /*08c0*/  ISETP.NE.AND P0, PT, R2, 0x4, PT ;  /* 0x000000040200780c */ /* 0x004fda0003f05270 */
[----:B------:R-:W-:Y:S05]  /*08d0*/  @P0 BRA `(.L_x_12) ;  /* 0x00000000004c0947 */ /* 0x000fea0003800000 */
[----:B-1----:R-:W1:Y:S01]  /*08e0*/  S2UR UR5, SR_CgaCtaId ;  /* 0x00000000000579c3 */ /* 0x002e620000008800 */
[----:B------:R-:W-:Y:S01]  /*08f0*/  UMOV UR9, 0x100 ;  /* 0x0000010000097882 */ /* 0x000fe20000000000 */
[----:B------:R-:W-:Y:S01]  /*0900*/  UMOV UR7, 0x400 ;  /* 0x0000040000077882 */ /* 0x000fe20000000000 */
[----:B------:R-:W-:Y:S01]  /*0910*/  USEL UR9, UR9, 0xe0, UP2 ;  /* 0x000000e009097887 */ /* 0x000fe20009000000 */
[----:B------:R-:W-:Y:S01]  /*0920*/  UMOV UR4, 0x1 ;  /* 0x0000000100047882 */ /* 0x000fe20000000000 */
[----:B------:R-:W-:Y:S01]  /*0930*/  ELECT P0, URZ, PT ;  /* 0x0000000000ff782f */ /* 0x000fe20003800000 */
[----:B------:R-:W-:-:S04]  /*0940*/  UIADD3 UR10, UPT, UPT, -UR4, 0x100000, URZ ;  /* 0x00100000040a7890 */ /* 0x000fc8000fffe1ff */
[----:B------:R-:W-:Y:S02]  /*0950*/  USHF.L.U32 UR11, UR10, 0xb, URZ ;  /* 0x0000000b0a0b7899 */ /* 0x000fe400080006ff */
[----:B------:R-:W-:Y:S02]  /*0960*/  USHF.L.U32 UR10, UR10, 0x1, URZ ;  /* 0x000000010a0a7899 */ /* 0x000fe400080006ff */
[----:B------:R-:W-:-:S04]  /*0970*/  UIADD3 UR12, UPT, UPT, -UR9, 0x100000, URZ ;  /* 0x00100000090c7890 */ /* 0x000fc8000fffe1ff */
[----:B------:R-:W-:Y:S02]  /*0980*/  USHF.L.U32 UR13, UR12, 0xb, URZ ;  /* 0x0000000b0c0d7899 */ /* 0x000fe400080006ff */
[----:B------:R-:W-:Y:S02]  /*0990*/  USHF.L.U32 UR12, UR12, 0x1, URZ ;  /* 0x000000010c0c7899 */ /* 0x000fe400080006ff */
[----:B-1----:R-:W-:Y:S01]  /*09a0*/  ULEA UR5, UR5, UR7, 0x18 ;  /* 0x0000000705057291 */ /* 0x002fe2000f8ec0ff */
[----:B------:R-:W1:Y:S11]  /*09b0*/  FENCE.VIEW.ASYNC.S ;  /* 0x00000000000073c6 */ /* 0x000e760000000000 */
[----:B-1----:R2:W1:Y:S01]  /*09c0*/  SYNCS.EXCH.64 URZ, [UR5+0x70], UR10 ;  /* 0x0000700a05ff75b2 */ /* 0x0024620008000100 */
[----:B------:R2:W1:Y:S01]  /*09d0*/  SYNCS.EXCH.64 URZ, [UR5+0x80], UR12 ;  /* 0x0000800c05ff75b2 */ /* 0x0004620008000100 */
[----:B------:R2:W1:Y:S01]  /*09e0*/  SYNCS.EXCH.64 URZ, [UR5+0x78], UR10 ;  /* 0x0000780a05ff75b2 */ /* 0x0004620008000100 */
[----:B------:R2:W1:Y:S02]  /*09f0*/  SYNCS.EXCH.64 URZ, [UR5+0x88], UR12 ;  /* 0x0000880c05ff75b2 */ /* 0x0004640008000100 */
[----:B--2---:R-:W-:Y:S01]  /*0a00*/  NOP ;  /* 0x0000000000007918 */ /* 0x004fe20000000000 */
.L_x_12:
        /* <DEDUP_REMOVED lines=22> */
[----:B------:R2:W1:Y:S01]  /*0b70*/  SYNCS.EXCH.64 URZ, [UR7+0xc0], UR4 ;  /* 0x0000c00407ff75b2 */ /* 0x0004620008000100 */
[----:B------:R2:W1:Y:S01]  /*0b80*/  SYNCS.EXCH.64 URZ, [UR7+0xa8], UR10 ;  /* 0x0000a80a07ff75b2 */ /* 0x0004620008000100 */
[----:B------:R2:W1:Y:S02]  /*0b90*/  SYNCS.EXCH.64 URZ, [UR7+0xc8], UR4 ;  /* 0x0000c80407ff75b2 */ /* 0x0004640008000100 */
[----:B--2---:R-:W-:Y:S01]  /*0ba0*/  NOP ;  /* 0x0000000000007918 */ /* 0x004fe20000000000 */
.L_x_13:
        /* <DEDUP_REMOVED lines=18> */
.L_x_14:
[----:B-1----:R-:W1:Y:S01]  /*0cd0*/  S2UR UR5, SR_CTAID.X ;  /* 0x00000000000579c3 */ /* 0x002e620000002500 */
[----:B------:R-:W-:-:S05]  /*0ce0*/  CS2R.32 R68, SR_CgaSize ;  /* 0x0000000000447805 */ /* 0x000fca0000008a00 */
[----:B------:R-:W-:-:S05]  /*0cf0*/  IMAD R68, R68, -0xa0, RZ ;  /* 0xffffff6044447824 */ /* 0x000fca00078e02ff */
[----:B------:R-:W-:-:S14]  /*0d00*/  R2UR UR9, R68 ;  /* 0x00000000440972ca */ /* 0x000fdc00000e0000 */
[----:B------:R-:W2:Y:S01]  /*0d10*/  LDCU UR9, c[0x0][UR9+0x2b0] ;  /* 0x00005600090977ac */ /* 0x000ea20008000800 */
[----:B------:R-:W-:Y:S01]  /*0d20*/  NOP ;  /* 0x0000000000007918 */ /* 0x000fe20000000000 */
[----:B------:R-:W-:-:S05]  /*0d30*/  CS2R.32 R68, SR_CgaSize ;  /* 0x0000000000447805 */ /* 0x000fca0000008a00 */
[----:B------:R-:W-:-:S05]  /*0d40*/  IMAD R68, R68, -0xa0, RZ ;  /* 0xffffff6044447824 */ /* 0x000fca00078e02ff */
[----:B------:R-:W-:-:S14]  /*0d50*/  R2UR UR7, R68 ;  /* 0x00000000440772ca */ /* 0x000fdc00000e0000 */
[----:B------:R-:W3:Y:S01]  /*0d60*/  LDCU UR7, c[0x0][UR7+0x2b4] ;  /* 0x00005680070777ac */ /* 0x000ee20008000800 */
[----:B------:R-:W4:Y:S08]  /*0d70*/  S2UR UR4, SR_CTAID.Y ;  /* 0x00000000000479c3 */ /* 0x000f300000002600 */
[----:B------:R-:W3:Y:S01]  /*0d80*/  LDC R9, c[0x0][0xb24] ;  /* 0x0002c900ff097b82 */ /* 0x000ee20000000800 */
[----:B-1----:R-:W-:-:S02]  /*0d90*/  I2FP.F32.U32 R4, UR5 ;  /* 0x0000000500047c45 */ /* 0x002fc40008201000 */
[----:B------:R-:W-:-:S05]  /*0da0*/  CS2R.32 R5, SR_CgaSize ;  /* 0x0000000000057805 */ /* 0x000fca0000008a00 */
[----:B------:R-:W-:-:S06]  /*0db0*/  IMAD R5, R5, -0xa0, RZ ;  /* 0xffffff6005057824 */ /* 0x000fcc00078e02ff */
[----:B------:R-:W1:Y:S01]  /*0dc0*/  LDC R5, c[0x0][R5+0x2a0] ;  /* 0x0000a80005057b82 */ /* 0x000e620000000800 */
[----:B------:R-:W-:Y:S01]  /*0dd0*/  MOV R21, UR5 ;  /* 0x0000000500157c02 */ /* 0x000fe20008000f00 */
[----:B--2---:R-:W-:Y:S01]  /*0de0*/  FMUL R4, R4, UR9 ;  /* 0x0000000904047c20 */ /* 0x004fe20008400000 */
[----:B----4-:R-:W-:Y:S02]  /*0df0*/  I2FP.F32.U32 R2, UR4 ;  /* 0x0000000400027c45 */ /* 0x010fe40008201000 */
[----:B------:R-:W-:-:S05]  /*0e00*/  CS2R.32 R3, SR_CgaSize ;  /* 0x0000000000037805 */ /* 0x000fca0000008a00 */
[----:B------:R-:W-:-:S06]  /*0e10*/  IMAD R3, R3, -0xa0, RZ ;  /* 0xffffff6003037824 */ /* 0x000fcc00078e02ff */
[----:B------:R-:W2:Y:S01]  /*0e20*/  LDC R3, c[0x0][R3+0x2a4] ;  /* 0x0000a90003037b82 */ /* 0x000ea20000000800 */
[----:B------:R-:W4:Y:S01]  /*0e30*/  F2I.U32.TRUNC.NTZ R68, R4 ;  /* 0x0000000400447305 */ /* 0x000f22000020f000 */
[----:B------:R-:W-:Y:S01]  /*0e40*/  MOV R20, UR4 ;  /* 0x0000000400147c02 */ /* 0x000fe20008000f00 */
[----:B---3--:R-:W-:-:S05]  /*0e50*/  FMUL R2, R2, UR7 ;  /* 0x0000000702027c20 */ /* 0x008fca0008400000 */
[----:B------:R-:W-:Y:S01]  /*0e60*/  BAR.SYNC.DEFER_BLOCKING 0x0 ;  /* 0x0000000000007b1d */ /* 0x000fe20000010000 */
[----:B------:R-:W-:-:S05]  /*0e70*/  ISETP.GE.AND P0, PT, R9, 0x1, PT ;  /* 0x000000010900780c */ /* 0x000fca0003f06270 */
[----:B------:R-:W3:Y:S02]  /*0e80*/  F2I.U32.TRUNC.NTZ R66, R2 ;  /* 0x0000000200427305 */ /* 0x000ee4000020f000 */
[----:B------:R-:W2:Y:S01]  /*0e90*/  S2UR UR36, SR_CTAID.Z ;  /* 0x00000000002479c3 */ /* 0x000ea20000002700 */
[----:B----4-:R-:W-:-:S05]  /*0ea0*/  IADD3 R68, PT, PT, -R68, RZ, RZ ;  /* 0x000000ff44447210 */ /* 0x010fca0007ffe1ff */
[----:B-1----:R-:W-:Y:S01]  /*0eb0*/  IMAD R68, R5, R68, UR5 ;  /* 0x0000000505447e24 */ /* 0x002fe2000f8e0244 */
[----:B---3--:R-:W-:-:S05]  /*0ec0*/  IADD3 R66, PT, PT, -R66, RZ, RZ ;  /* 0x000000ff42427210 */ /* 0x008fca0007ffe1ff */
[----:B--2---:R-:W-:Y:S01]  /*0ed0*/  IMAD R66, R3, R66, UR4 ;  /* 0x0000000403427e24 */ /* 0x004fe2000f8e0242 */
[----:B------:R-:W-:Y:S06]  /*0ee0*/  @!P0 BRA `(.L_x_15) ;  /* 0x0000000000b88947 */ /* 0x000fec0003800000 */
[----:B------:R-:W1:Y:S01]  /*0ef0*/  LDC.64 R4, c[0x0][0xb18] ;  /* 0x0002c600ff047b82 */ /* 0x000e620000000a00 */
[----:B------:R-:W-:-:S07]  /*0f00*/  ISETP.NE.AND P0, PT, R9, 0x1, PT ;  /* 0x000000010900780c */ /* 0x000fce0003f05270 */
[----:B------:R-:W2:Y:S08]  /*0f10*/  LDC R10, c[0x0][0xb0c] ;  /* 0x0002c300ff0a7b82 */ /* 0x000eb00000000800 */
[----:B------:R-:W3:Y:S08]  /*0f20*/  LDC R11, c[0x0][0x370] ;  /* 0x0000dc00ff0b7b82 */ /* 0x000ef00000000800 */
[----:B------:R-:W4:Y:S01]  /*0f30*/  LDC R12, c[0x0][0x374] ;  /* 0x0000dd00ff0c7b82 */ /* 0x000f220000000800 */
[----:B-1----:R-:W-:-:S07]  /*0f40*/  ISETP.NE.AND P1, PT, R4, 0x1, PT ;  /* 0x000000010400780c */ /* 0x002fce0003f25270 */
[----:B------:R-:W3:Y:S01]  /*0f50*/  LDC.64 R6, c[0x0][0xb10] ;  /* 0x0002c400ff067b82 */ /* 0x000ee20000000a00 */
[----:B--2---:R-:W-:-:S07]  /*0f60*/  ISETP.NE.AND P2, PT, R10, 0x1, PT ;  /* 0x000000010a00780c */ /* 0x004fce0003f45270 */
[----:B------:R-:W1:Y:S08]  /*0f70*/  LDC R8, c[0x0][0xb20] ;  /* 0x0002c800ff087b82 */ /* 0x000e700000000800 */
[----:B------:R-:W2:Y:S01]  /*0f80*/  LDC.64 R2, c[0x0][0xb28] ;  /* 0x0002ca00ff027b82 */ /* 0x000ea20000000a00 */
[----:B----4-:R-:W-:-:S04]  /*0f90*/  IMAD.HI.U32 R13, R12, R5, RZ ;  /* 0x000000050c0d7227 */ /* 0x010fc800078e00ff */
[----:B------:R-:W-:-:S04]  /*0fa0*/  IMAD.HI.U32 R5, R20, R5, RZ ;  /* 0x0000000514057227 */ /* 0x000fc800078e00ff */
[----:B---3--:R-:W-:-:S04]  /*0fb0*/  IMAD.HI.U32 R14, R11, R6, RZ ;  /* 0x000000060b0e7227 */ /* 0x008fc800078e00ff */
[C---:B------:R-:W-:Y:S01]  /*0fc0*/  IMAD.HI.U32 R16, R21.reuse, R6, RZ ;  /* 0x0000000615107227 */ /* 0x040fe200078e00ff */
[-C--:B------:R-:W-:Y:S02]  /*0fd0*/  @P2 SHF.R.U32.HI R11, RZ, R7.reuse, R14 ;  /* 0x00000007ff0b2219 */ /* 0x080fe4000001160e */
[-C--:B-1----:R-:W-:Y:S02]  /*0fe0*/  @P1 SHF.R.U32.HI R12, RZ, R8.reuse, R13 ;  /* 0x00000008ff0c1219 */ /* 0x082fe4000001160d */
[----:B------:R-:W-:Y:S02]  /*0ff0*/  SHF.R.U32.HI R5, RZ, R8, R5 ;  /* 0x00000008ff057219 */ /* 0x000fe40000011605 */
[----:B------:R-:W-:Y:S02]  /*1000*/  SHF.R.U32.HI R16, RZ, R7, R16 ;  /* 0x00000007ff107219 */ /* 0x000fe40000011610 */
[----:B------:R-:W-:Y:S01]  /*1010*/  SEL R5, R20, R5, !P1 ;  /* 0x0000000514057207 */ /* 0x000fe20004800000 */
[----:B--2---:R-:W-:Y:S01]  /*1020*/  IMAD.HI.U32 R14, R12, R2, RZ ;  /* 0x000000020c0e7227 */ /* 0x004fe200078e00ff */
[----:B------:R-:W-:-:S02]  /*1030*/  SEL R7, R21, R16, !P2 ;  /* 0x0000001015077207 */ /* 0x000fc40005000000 */
[----:B------:R-:W-:Y:S01]  /*1040*/  IADD3 R13, PT, PT, -R5, RZ, RZ ;  /* 0x000000ff050d7210 */ /* 0x000fe20007ffe1ff */
[----:B------:R-:W-:Y:S01]  /*1050*/  IMAD.HI.U32 R6, R11, R2, RZ ;  /* 0x000000020b067227 */ /* 0x000fe200078e00ff */
[----:B------:R-:W-:-:S03]  /*1060*/  @P0 SHF.R.U32.HI R12, RZ, R3, R14 ;  /* 0x00000003ff0c0219 */ /* 0x000fc6000001160e */
[----:B------:R-:W-:Y:S01]  /*1070*/  IMAD R13, R4, R13, R20 ;  /* 0x0000000d040d7224 */ /* 0x000fe200078e0214 */
[----:B------:R-:W-:Y:S01]  /*1080*/  @P0 SHF.R.U32.HI R11, RZ, R3, R6 ;  /* 0x00000003ff0b0219 */ /* 0x000fe20000011606 */
[----:B------:R-:W-:-:S04]  /*1090*/  IMAD R12, R12, R9, RZ ;  /* 0x000000090c0c7224 */ /* 0x000fc800078e02ff */
[----:B------:R-:W-:Y:S01]  /*10a0*/  IMAD R6, R11, R9, RZ ;  /* 0x000000090b067224 */ /* 0x000fe200078e02ff */
[----:B------:R-:W-:-:S04]  /*10b0*/  ISETP.GE.AND P1, PT, R5, R12, PT ;  /* 0x0000000c0500720c */ /* 0x000fc80003f26270 */
[----:B------:R-:W-:Y:S01]  /*10c0*/  ISETP.GE.OR P1, PT, R7, R6, P1 ;  /* 0x000000060700720c */ /* 0x000fe20000f26670 */
[----:B------:R-:W-:-:S05]  /*10d0*/  IMAD.HI.U32 R6, R5, R2, RZ ;  /* 0x0000000205067227 */ /* 0x000fca00078e00ff */
[----:B------:R-:W-:-:S04]  /*10e0*/  SHF.R.U32.HI R6, RZ, R3, R6 ;  /* 0x00000003ff067219 */ /* 0x000fc80000011606 */
[----:B------:R-:W-:-:S03]  /*10f0*/  SEL R6, R5, R6, !P0 ;  /* 0x0000000605067207 */ /* 0x000fc60004000000 */
[----:B------:R-:W-:Y:S01]  /*1100*/  @!P1 IMAD.HI.U32 R8, R7, R2, RZ ;  /* 0x0000000207089227 */ /* 0x000fe200078e00ff */
[----:B------:R-:W-:-:S04]  /*1110*/  IADD3 R2, PT, PT, -R6, RZ, RZ ;  /* 0x000000ff06027210 */ /* 0x000fc80007ffe1ff */
[----:B------:R-:W-:Y:S01]  /*1120*/  @!P1 SHF.R.U32.HI R8, RZ, R3, R8 ;  /* 0x00000003ff089219 */ /* 0x000fe20000011608 */
[----:B------:R-:W-:-:S03]  /*1130*/  IMAD R2, R9, R2, R5 ;  /* 0x0000000209027224 */ /* 0x000fc600078e0205 */
[----:B------:R-:W-:-:S05]  /*1140*/  @!P1 SEL R3, R7, R8, !P0 ;  /* 0x0000000807039207 */ /* 0x000fca0004000000 */
[--C-:B------:R-:W-:Y:S02]  /*1150*/  @!P1 IMAD.IADD R6, R6, 0x1, -R3.reuse ;  /* 0x0000000106069824 */ /* 0x100fe400078e0a03 */
[----:B------:R-:W-:Y:S01]  /*1160*/  @!P1 IMAD R3, R2, R11, R3 ;  /* 0x0000000b02039224 */ /* 0x000fe200078e0203 */
[----:B------:R-:W-:Y:S01]  /*1170*/  IADD3 R2, PT, PT, -R7, RZ, RZ ;  /* 0x000000ff07027210 */ /* 0x000fe20007ffe1ff */
[----:B------:R-:W-:Y:S02]  /*1180*/  @!P1 IMAD R5, R6, R9, R7 ;  /* 0x0000000906059224 */ /* 0x000fe400078e0207 */
[----:B------:R-:W-:Y:S02]  /*1190*/  @!P1 IMAD.MOV.U32 R7, RZ, RZ, R3 ;  /* 0x000000ffff079224 */ /* 0x000fe400078e0003 */
[----:B------:R-:W-:Y:S02]  /*11a0*/  IMAD R2, R10, R2, R21 ;  /* 0x000000020a027224 */ /* 0x000fe400078e0215 */
[----:B------:R-:W-:-:S02]  /*11b0*/  IMAD R20, R5, R4, R13 ;  /* 0x0000000405147224 */ /* 0x000fc400078e020d */
[----:B------:R-:W-:Y:S02]  /*11c0*/  IMAD R21, R7, R10, R2 ;  /* 0x0000000a07157224 */ /* 0x000fe400078e0202 */
.L_x_15:
[----:B------:R-:W1:Y:S01]  /*11d0*/  LDCU UR4, c[0x0][0xb30] ;  /* 0x00016600ff0477ac */ /* 0x000e620008000800 */
[----:B------:R-:W2:Y:S08]  /*11e0*/  S2UR UR37, SR_CgaCtaId ;  /* 0x00000000002579c3 */ /* 0x000eb00000008800 */
[----:B------:R-:W3:Y:S01]  /*11f0*/  LDC R26, c[0x0][0xb24] ;  /* 0x0002c900ff1a7b82 */ /* 0x000ee20000000800 */
[----:B-1----:R-:W-:-:S09]  /*1200*/  UISETP.NE.AND UP1, UPT, UR4, 0x1, UPT ;  /* 0x000000010400788c */ /* 0x002fd2000bf25270 */
[----:B--2---:R-:W-:Y:S05]  /*1210*/  BRA.U UP1, `(.L_x_16) ;  /* 0x0000000101407547 */ /* 0x004fea000b800000 */
[----:B------:R-:W1:Y:S08]  /*1220*/  LDC.64 R4, c[0x0][0xb10] ;  /* 0x0002c400ff047b82 */ /* 0x000e700000000a00 */
[----:B------:R-:W2:Y:S08]  /*1230*/  LDC.64 R2, c[0x0][0xb18] ;  /* 0x0002c600ff027b82 */ /* 0x000eb00000000a00 */
[----:B------:R-:W4:Y:S08]  /*1240*/  LDC R6, c[0x0][0xb20] ;  /* 0x0002c800ff067b82 */ /* 0x000f300000000800 */
[----:B------:R-:W3:Y:S01]  /*1250*/  LDC R8, c[0x0][0xb0c] ;  /* 0x0002c300ff087b82 */ /* 0x000ee20000000800 */
[----:B-1----:R-:W-:-:S05]  /*1260*/  IMAD.HI.U32 R4, R21, R4, RZ ;  /* 0x0000000415047227 */ /* 0x002fca00078e00ff */
[----:B------:R-:W-:Y:S01]  /*1270*/  SHF.R.U32.HI R4, RZ, R5, R4 ;  /* 0x00000005ff047219 */ /* 0x000fe20000011604 */
[----:B--2---:R-:W-:Y:S01]  /*1280*/  IMAD.HI.U32 R3, R20, R3, RZ ;  /* 0x0000000314037227 */ /* 0x004fe200078e00ff */
[----:B------:R-:W-:-:S04]  /*1290*/  ISETP.NE.AND P0, PT, R2, 0x1, PT ;  /* 0x000000010200780c */ /* 0x000fc80003f05270 */
[----:B----4-:R-:W-:-:S04]  /*12a0*/  SHF.R.U32.HI R3, RZ, R6, R3 ;  /* 0x00000006ff037219 */ /* 0x010fc80000011603 */
[----:B------:R-:W-:Y:S02]  /*12b0*/  SEL R3, R20, R3, !P0 ;  /* 0x0000000314037207 */ /* 0x000fe40004000000 */
[----:B---3--:R-:W-:-:S04]  /*12c0*/  ISETP.NE.AND P1, PT, R8, 0x1, PT ;  /* 0x000000010800780c */ /* 0x008fc80003f25270 */
[----:B------:R-:W-:-:S05]  /*12d0*/  SEL R4, R21, R4, !P1 ;  /* 0x0000000415047207 */ /* 0x000fca0004800000 */
[----:B------:R-:W-:Y:S02]  /*12e0*/  IMAD.IADD R5, R3, 0x1, -R4 ;  /* 0x0000000103057824 */ /* 0x000fe400078e0a04 */
[----:B------:R-:W-:Y:S02]  /*12f0*/  IMAD.IADD R3, R4, 0x1, -R3 ;  /* 0x0000000104037824 */ /* 0x000fe400078e0a03 */
[----:B------:R-:W-:Y:S02]  /*1300*/  IMAD R21, R5, R8, R21 ;  /* 0x0000000805157224 */ /* 0x000fe400078e0215 */
[----:B------:R-:W-:-:S07]  /*1310*/  IMAD R20, R3, R2, R20 ;  /* 0x0000000203147224 */ /* 0x000fce00078e0214 */
.L_x_16:
[----:B------:R-:W-:Y:S01]  /*1320*/  BAR.SYNC.DEFER_BLOCKING 0x0 ;  /* 0x0000000000007b1d */ /* 0x000fe20000010000 */
[----:B------:R-:W-:Y:S01]  /*1330*/  UISETP.NE.AND UP1, UPT, UR8, 0x2, UPT ;  /* 0x000000020800788c */ /* 0x000fe2000bf25270 */
[----:B------:R-:W-:Y:S02]  /*1340*/  ISETP.NE.OR P5, PT, R0, 0x2, !P5 ;  /* 0x000000020000780c */ /* 0x000fe40006fa5670 */
[----:B------:R-:W-:-:S06]  /*1350*/  LOP3.LUT R2, R79, 0x1f, RZ, 0xc0, !PT ;  /* 0x0000001f4f027812 */ /* 0x000fcc00078ec0ff */
[----:B------:R-:W-:Y:S05]  /*1360*/  BRA.U UP1, `(.L_x_17) ;  /* 0x0000001101347547 */ /* 0x000fea000b800000 */
[----:B------:R-:W1:Y:S01]  /*1370*/  LDCU UR13, c[0x0][0x38c] ;  /* 0x00007180ff0d77ac */ /* 0x000e620008000800 */
[----:B------:R-:W2:Y:S01]  /*1380*/  LDC R9, c[0x0][0x370] ;  /* 0x0000dc00ff097b82 */ /* 0x000ea20000000800 */
[----:B------:R-:W-:Y:S01]  /*1390*/  PLOP3.LUT P1, PT, PT, PT, UP2, 0x80, 0x8 ;  /* 0x000000000008781c */ /* 0x000fe20003f2f028 */
[----:B------:R-:W-:Y:S01]  /*13a0*/  HFMA2 R12, -RZ, RZ, 0, 0 ;  /* 0x00000000ff0c7431 */ /* 0x000fe200000001ff */
[----:B------:R-:W-:Y:S01]  /*13b0*/  ISETP.EQ.OR P4, PT, R2, RZ, P5 ;  /* 0x000000ff0200720c */ /* 0x000fe20002f82670 */
[----:B------:R-:W-:Y:S01]  /*13c0*/  IMAD.MOV.U32 R15, RZ, RZ, 0x1 ;  /* 0x00000001ff0f7424 */ /* 0x000fe200078e00ff */
[----:B------:R-:W-:Y:S01]  /*13d0*/  PLOP3.LUT P1, PT, P1, PT, PT, 0x8, 0x80 ;  /* 0x000000000080781c */ /* 0x000fe20000f2e170 */
[----:B------:R-:W-:Y:S01]  /*13e0*/  IMAD.MOV.U32 R14, RZ, RZ, RZ ;  /* 0x000000ffff0e7224 */ /* 0x000fe200078e00ff */
[----:B------:R-:W-:Y:S01]  /*13f0*/  MOV R8, 0x1 ;  /* 0x0000000100087802 */ /* 0x000fe20000000f00 */
[----:B------:R-:W4:Y:S01]  /*1400*/  LDC R0, c[0x0][0x374] ;  /* 0x0000dd00ff007b82 */ /* 0x000f220000000800 */
[----:B------:R-:W-:Y:S01]  /*1410*/  IMAD.MOV.U32 R10, RZ, RZ, RZ ;  /* 0x000000ffff0a7224 */ /* 0x000fe200078e00ff */
[----:B------:R-:W2:Y:S01]  /*1420*/  LDCU.64 UR22, c[0x0][0x348] ;  /* 0x00006900ff1677ac */ /* 0x000ea20008000a00 */
[----:B------:R-:W-:Y:S01]  /*1430*/  UMOV UR6, URZ ;  /* 0x000000ff00067c82 */ /* 0x000fe20008000000 */
[----:B-1----:R-:W-:-:S04]  /*1440*/  UIADD3 UR5, UPT, UPT, UR13, 0x1f, URZ ;  /* 0x0000001f0d057890 */ /* 0x002fc8000fffe0ff */
[----:B------:R-:W-:-:S04]  /*1450*/  USHF.R.S32.HI UR4, URZ, 0x1f, UR5 ;  /* 0x0000001fff047899 */ /* 0x000fc80008011405 */
[----:B------:R-:W-:-:S04]  /*1460*/  ULEA.HI UR4, UR4, UR5, URZ, 0x5 ;  /* 0x0000000504047291 */ /* 0x000fc8000f8f28ff */
[----:B------:R-:W-:Y:S02]  /*1470*/  USHF.R.S32.HI UR15, URZ, 0x5, UR4 ;  /* 0x00000005ff0f7899 */ /* 0x000fe40008011404 */
[----:B------:R-:W-:Y:S02]  /*1480*/  UIADD3 UR4, UPT, UPT, UR13, -0x1, URZ ;  /* 0xffffffff0d047890 */ /* 0x000fe4000fffe0ff */
[----:B------:R-:W-:Y:S02]  /*1490*/  UISETP.LT.U32.AND UP0, UPT, UR15, 0x3, UPT ;  /* 0x000000030f00788c */ /* 0x000fe4000bf01070 */
[----:B------:R-:W-:Y:S02]  /*14a0*/  UISETP.GE.U32.AND UP1, UPT, UR4, -0x3f, UPT ;  /* 0xffffffc10400788c */ /* 0x000fe4000bf26070 */
[----:B------:R-:W-:Y:S02]  /*14b0*/  USEL UR14, UR15, 0x3, UP0 ;  /* 0x000000030f0e7887 */ /* 0x000fe40008000000 */
[----:B------:R-:W-:-:S02]  /*14c0*/  UIADD3 UR13, UPT, UPT, UR13, 0x3e, URZ ;  /* 0x0000003e0d0d7890 */ /* 0x000fc4000fffe0ff */
[----:B------:R-:W-:Y:S02]  /*14d0*/  UIADD3 UR5, UPT, UPT, UR14, -0x1, URZ ;  /* 0xffffffff0e057890 */ /* 0x000fe4000fffe0ff */
[----:B------:R-:W-:-:S03]  /*14e0*/  UIADD3 UR7, UPT, UPT, UR15, -UR14, URZ ;  /* 0x8000000e0f077290 */ /* 0x000fc6000fffe0ff */
[----:B------:R-:W-:-:S04]  /*14f0*/  @UP1 UIADD3 UR5, UPT, UPT, UR14, URZ, URZ ;  /* 0x000000ff0e051290 */ /* 0x000fc8000fffe0ff */
[----:B--2---:R-:W-:-:S12]  /*1500*/  UIADD3 UR5, UPT, UPT, UR5, 0x1, URZ ;  /* 0x0000000105057890 */ /* 0x004fd8000fffe0ff */
.L_x_35:
[----:B------:R-:W-:Y:S01]  /*1510*/  UISETP.NE.AND UP0, UPT, UR37, URZ, UPT ;  /* 0x000000ff2500728c */ /* 0x000fe2000bf05270 */
[----:B------:R-:W1:Y:S08]  /*1520*/  S2UR UR37, SR_CgaCtaId ;  /* 0x00000000002579c3 */ /* 0x000e700000008800 */
[----:B------:R-:W-:Y:S05]  /*1530*/  BRA.U UP0, `(.L_x_18) ;  /* 0x0000000100347547 */ /* 0x000fea000b800000 */
[----:B------:R-:W2:Y:S01]  /*1540*/  S2R R2, SR_CgaCtaId ;  /* 0x0000000000027919 */ /* 0x000ea20000008800 */
[----:B------:R-:W-:-:S04]  /*1550*/  MOV R3, 0x400 ;  /* 0x0000040000037802 */ /* 0x000fc80000000f00 */
[----:B--2---:R-:W-:Y:S02]  /*1560*/  LEA R3, R2, R3, 0x18 ;  /* 0x0000000302037211 */ /* 0x004fe400078ec0ff */
[----:B------:R-:W-:-:S03]  /*1570*/  SHF.L.U32 R2, R8, 0x1f, RZ ;  /* 0x0000001f08027819 */ /* 0x000fc600000006ff */
[----:B------:R-:W-:-:S04]  /*1580*/  IMAD R3, R10, 0x8, R3 ;  /* 0x000000080a037824 */ /* 0x000fc800078e0203 */
[----:B------:R-:W2:Y:S02]  /*1590*/  SYNCS.PHASECHK.TRANS64.TRYWAIT P0, [R3+URZ+0xe0], R2 ;  /* 0x0000e002030075a7 */ /* 0x000ea400080011ff */
[----:B--2---:R-:W-:Y:S05]  /*15a0*/  @!P0 BRA `(.L_x_19) ;  /* 0x0000005800788947 */ /* 0x004fea0003800000 */
.L_x_114:
[----:B------:R-:W-:Y:S01]  /*15b0*/  VIADD R10, R10, 0x1 ;  /* 0x000000010a0a7836 */ /* 0x000fe20000000000 */
[----:B------:R2:W-:Y:S04]  /*15c0*/  SYNCS.ARRIVE.TRANS64.A1T0 RZ, [R3+URZ+0xd0], RZ ;  /* 0x0000d0ff03ff79a7 */ /* 0x0005e800081000ff */
[----:B------:R-:W-:-:S04]  /*15d0*/  ISETP.NE.AND P0, PT, R10, 0x2, PT ;  /* 0x000000020a00780c */ /* 0x000fc80003f05270 */
[----:B------:R-:W-:Y:S02]  /*15e0*/  SEL R10, R10, RZ, P0 ;  /* 0x000000ff0a0a7207 */ /* 0x000fe40000000000 */
[----:B--2---:R-:W-:-:S04]  /*15f0*/  SEL R3, RZ, 0x1, P0 ;  /* 0x00000001ff037807 */ /* 0x004fc80000000000 */
[----:B------:R-:W-:-:S07]  /*1600*/  LOP3.LUT R8, R8, R3, RZ, 0x3c, !PT ;  /* 0x0000000308087212 */ /* 0x000fce00078e3cff */
.L_x_18:
[----:B------:R-:W-:Y:S01]  /*1610*/  UMOV UR4, 0x400 ;  /* 0x0000040000047882 */ /* 0x000fe20000000000 */
[----:B------:R-:W-:Y:S01]  /*1620*/  SHF.L.U32 R2, R15, 0x1f, RZ ;  /* 0x0000001f0f027819 */ /* 0x000fe200000006ff */
[----:B-1----:R-:W-:Y:S01]  /*1630*/  ULEA UR4, UR37, UR4, 0x18 ;  /* 0x0000000425047291 */ /* 0x002fe2000f8ec0ff */
[----:B------:R-:W-:Y:S01]  /*1640*/  R2UR UR35, R21 ;  /* 0x00000000152372ca */ /* 0x000fe200000e0000 */
[----:B------:R-:W-:Y:S01]  /*1650*/  UISETP.GE.U32.AND UP0, UPT, UR13, 0x3f, UPT ;  /* 0x0000003f0d00788c */ /* 0x000fe2000bf06070 */
[----:B------:R-:W-:Y:S01]  /*1660*/  R2UR UR11, R20 ;  /* 0x00000000140b72ca */ /* 0x000fe200000e0000 */
[----:B------:R-:W-:Y:S01]  /*1670*/  ULEA UR8, UR6, UR4, 0x3 ;  /* 0x0000000406087291 */ /* 0x000fe2000f8e18ff */
[----:B------:R-:W-:-:S08]  /*1680*/  UMOV UR24, URZ ;  /* 0x000000ff00187c82 */ /* 0x000fd00008000000 */
[----:B------:R1:W2:Y:S01]  /*1690*/  SYNCS.PHASECHK.TRANS64.TRYWAIT P0, [UR8+0x18], R2 ;  /* 0x00001802ff0075a7 */ /* 0x0002a20008001108 */
[----:B------:R-:W-:Y:S02]  /*16a0*/  USHF.L.U32 UR35, UR35, 0x6, URZ ;  /* 0x0000000623237899 */ /* 0x000fe400080006ff */
[----:B------:R-:W-:Y:S01]  /*16b0*/  USHF.L.U32 UR11, UR11, 0x6, URZ ;  /* 0x000000060b0b7899 */ /* 0x000fe200080006ff */
[----:B------:R-:W-:Y:S11]  /*16c0*/  BRA.U !UP0, `(.L_x_20) ;  /* 0x0000000108a47547 */ /* 0x000ff6000b800000 */
[----:B------:R-:W-:Y:S01]  /*16d0*/  UMOV UR16, URZ ;  /* 0x000000ff00107c82 */ /* 0x000fe20008000000 */
[----:B------:R-:W-:-:S05]  /*16e0*/  UMOV UR17, UR6 ;  /* 0x0000000600117c82 */ /* 0x000fca0008000000 */
.L_x_25:
[----:B-1----:R-:W-:Y:S01]  /*16f0*/  ULEA UR33, UR17, UR4, 0x3 ;  /* 0x0000000411217291 */ /* 0x002fe2000f8e18ff */
[----:B--2---:R-:W-:Y:S01]  /*1700*/  @!P5 MOV R3, 0x4000 ;  /* 0x000040000003d802 */ /* 0x004fe20000000f00 */
[----:B--2---:R-:W-:Y:S10]  /*1710*/  @P0 BRA `(.L_x_21) ;  /* 0x00000000000c0947 */ /* 0x004ff40003800000 */
[----:B------:R-:W-:-:S04]  /*1720*/  SHF.L.U32 R5, R15, 0x1f, RZ ;  /* 0x0000001f0f057819 */ /* 0x000fc800000006ff */
[----:B------:R-:W2:Y:S02]  /*1730*/  SYNCS.PHASECHK.TRANS64.TRYWAIT P0, [UR33+0x18], R5 ;  /* 0x00001805ff0075a7 */ /* 0x000ea40008001121 */
[----:B--2---:R-:W-:Y:S05]  /*1740*/  @!P0 BRA `(.L_x_22) ;  /* 0x0000005800248947 */ /* 0x004fea0003800000 */
.L_x_21:
[----:B------:R2:W-:Y:S01]  /*1750*/  @!P5 SYNCS.ARRIVE.TRANS64 RZ, [UR33], R3 ;  /* 0x00000003ffffd9a7 */ /* 0x0005e20008000021 */
[----:B------:R-:W-:Y:S04]  /*1760*/  BSSY.RECONVERGENT B0, `(.L_x_23) ;  /* 0x0000003000007945 */ /* 0x000fe80003800200 */
[----:B------:R-:W-:Y:S05]  /*1770*/  @P4 BRA `(.L_x_24) ;  /* 0x0000000000044947 */ /* 0x000fea0003800000 */
[----:B------:R-:W-:Y:S05]  /*1780*/  BPT.TRAP 0x1 ;  /* 0x000000040000795c */ /* 0x000fea0000300000 */
.L_x_24:
[----:B------:R-:W-:Y:S05]  /*1790*/  BSYNC.RECONVERGENT B0 ;  /* 0x0000000000007941 */ /* 0x000fea0003800200 */
.L_x_23:
[----:B------:R-:W-:Y:S02]  /*17a0*/  UIADD3 UR6, UPT, UPT, UR17, 0x1, URZ ;  /* 0x0000000111067890 */ /* 0x000fe4000fffe0ff */
[----:B------:R-:W-:Y:S02]  /*17b0*/  UIADD3 UR26, UP1, UPT, UR22, 0x80, URZ ;  /* 0x00000080161a7890 */ /* 0x000fe4000ff3e0ff */
[----:B------:R-:W-:Y:S02]  /*17c0*/  UISETP.NE.AND UP0, UPT, UR6, 0x3, UPT ;  /* 0x000000030600788c */ /* 0x000fe4000bf05270 */
[----:B------:R-:W-:Y:S02]  /*17d0*/  USHF.L.U32 UR34, UR16, 0x5, URZ ;  /* 0x0000000510227899 */ /* 0x000fe400080006ff */
[----:B------:R-:W-:Y:S02]  /*17e0*/  USEL UR9, URZ, 0x1, UP0 ;  /* 0x00000001ff097887 */ /* 0x000fe40008000000 */
[----:B------:R-:W-:-:S02]  /*17f0*/  USEL UR6, UR6, URZ, UP0 ;  /* 0x000000ff06067287 */ /* 0x000fc40008000000 */
[----:B------:R-:W-:Y:S02]  /*1800*/  UIADD3 UR20, UP0, UPT, UR22, 0x180, URZ ;  /* 0x0000018016147890 */ /* 0x000fe4000ff1e0ff */
[----:B------:R-:W-:Y:S01]  /*1810*/  ULEA UR8, UR6, UR4, 0x3 ;  /* 0x0000000406087291 */ /* 0x000fe2000f8e18ff */
[----:B------:R-:W-:Y:S01]  /*1820*/  LOP3.LUT R15, R15, UR9, RZ, 0x3c, !PT ;  /* 0x000000090f0f7c12 */ /* 0x000fe2000f8e3cff */
[----:B------:R-:W-:Y:S02]  /*1830*/  UIADD3.X UR27, UPT, UPT, URZ, UR23, URZ, UP1, !UPT ;  /* 0x00000017ff1b7290 */ /* 0x000fe40008ffe4ff */
[----:B------:R-:W-:Y:S01]  /*1840*/  UIADD3.X UR21, UPT, UPT, URZ, UR23, URZ, UP0, !UPT ;  /* 0x00000017ff157290 */ /* 0x000fe200087fe4ff */
[----:B-1----:R-:W-:Y:S01]  /*1850*/  SHF.L.U32 R2, R15, 0x1f, RZ ;  /* 0x0000001f0f027819 */ /* 0x002fe200000006ff */
[----:B------:R-:W-:Y:S01]  /*1860*/  UMOV UR18, 0x0 ;  /* 0x0000000000127882 */ /* 0x000fe20000000000 */
[----:B------:R-:W-:Y:S01]  /*1870*/  UMOV UR19, 0x10000000 ;  /* 0x1000000000137882 */ /* 0x000fe20000000000 */
[----:B------:R-:W-:Y:S01]  /*1880*/  UMOV UR12, UR36 ;  /* 0x00000024000c7c82 */ /* 0x000fe20008000000 */
[----:B------:R1:W1:Y:S01]  /*1890*/  SYNCS.PHASECHK.TRANS64.TRYWAIT P0, [UR8+0x18], R2 ;  /* 0x00001802ff0075a7 */ /* 0x0002620008001108 */
[----:B------:R-:W-:Y:S01]  /*18a0*/  ULEA UR8, UR17, UR4, 0xd ;  /* 0x0000000411087291 */ /* 0x000fe2000f8e68ff */
[----:B------:R-:W-:Y:S01]  /*18b0*/  UMOV UR9, UR33 ;  /* 0x0000002100097c82 */ /* 0x000fe20008000000 */
[----:B------:R-:W-:-:S02]  /*18c0*/  UMOV UR10, UR34 ;  /* 0x00000022000a7c82 */ /* 0x000fc40008000000 */
[----:B------:R-:W-:Y:S02]  /*18d0*/  UIADD3 UR32, UPT, UPT, UR8, 0x6800, URZ ;  /* 0x0000680008207890 */ /* 0x000fe4000fffe0ff */
[----:B------:R-:W-:Y:S02]  /*18e0*/  UIADD3 UR8, UPT, UPT, UR8, 0xc800, URZ ;  /* 0x0000c80008087890 */ /* 0x000fe4000fffe0ff */
[----:B------:R-:W-:Y:S01]  /*18f0*/  UIADD3 UR16, UPT, UPT, UR16, 0x1, URZ ;  /* 0x0000000110107890 */ /* 0x000fe2000fffe0ff */
[----:B------:R-:W-:Y:S01]  /*1900*/  UMOV UR24, UR5 ;  /* 0x0000000500187c82 */ /* 0x000fe20008000000 */
[----:B------:R-:W-:Y:S02]  /*1910*/  UMOV UR17, UR6 ;  /* 0x0000000600117c82 */ /* 0x000fe40008000000 */
[----:B------:R-:W-:Y:S01]  /*1920*/  UISETP.NE.AND UP0, UPT, UR16, UR5, UPT ;  /* 0x000000051000728c */ /* 0x000fe2000bf05270 */
[----:B------:R1:W-:Y:S02]  /*1930*/  UTMALDG.3D [UR32], [UR26], desc[UR18] ;  /* 0x000012201a0075b4 */ /* 0x0003e40008011000 */
[----:B------:R1:W-:Y:S06]  /*1940*/  UTMALDG.3D [UR8], [UR20], desc[UR18] ;  /* 0x00001208140075b4 */ /* 0x0003ec0008011000 */
[----:B------:R-:W-:Y:S05]  /*1950*/  BRA.U UP0, `(.L_x_25) ;  /* 0xfffffffd00647547 */ /* 0x000fea000b83ffff */
.L_x_20:
[----:B-1----:R-:W-:Y:S01]  /*1960*/  ULEA UR8, UR6, UR4, 0x3 ;  /* 0x0000000406087291 */ /* 0x002fe2000f8e18ff */
[----:B------:R-:W-:Y:S01]  /*1970*/  SHF.L.U32 R2, R15, 0x1f, RZ ;  /* 0x0000001f0f027819 */ /* 0x000fe200000006ff */
[----:B------:R-:W-:Y:S01]  /*1980*/  @!P1 SYNCS.ARRIVE.TRANS64.A1T0 RZ, [UR4+0x68], RZ ;  /* 0x000068ffffff99a7 */ /* 0x000fe20008100004 */
[----:B------:R-:W-:-:S06]  /*1990*/  UISETP.GT.AND UP0, UPT, UR15, UR14, UPT ;  /* 0x0000000e0f00728c */ /* 0x000fcc000bf04270 */
[----:B--2---:R1:W2:Y:S03]  /*19a0*/  SYNCS.PHASECHK.TRANS64.TRYWAIT P0, [UR8+0x18], R2 ;  /* 0x00001802ff0075a7 */ /* 0x0042a60008001108 */
[----:B------:R-:W-:Y:S05]  /*19b0*/  BRA.U !UP0, `(.L_x_26) ;  /* 0x0000000108a87547 */ /* 0x000fea000b800000 */
[----:B------:R-:W-:Y:S01]  /*19c0*/  UIADD3 UR21, UPT, UPT, UR7, UR24, URZ ;  /* 0x0000001807157290 */ /* 0x000fe2000fffe0ff */
[----:B------:R-:W-:-:S11]  /*19d0*/  UMOV UR25, UR6 ;  /* 0x0000000600197c82 */ /* 0x000fd60008000000 */
.L_x_31:
[----:B-1----:R-:W-:Y:S01]  /*19e0*/  ULEA UR17, UR25, UR4, 0x3 ;  /* 0x0000000419117291 */ /* 0x002fe2000f8e18ff */
[----:B--2---:R-:W-:Y:S01]  /*19f0*/  @!P5 MOV R3, 0x4000 ;  /* 0x000040000003d802 */ /* 0x004fe20000000f00 */
[----:B--2---:R-:W-:Y:S10]  /*1a00*/  @P0 BRA `(.L_x_27) ;  /* 0x00000000000c0947 */ /* 0x004ff40003800000 */
[----:B------:R-:W-:-:S04]  /*1a10*/  SHF.L.U32 R5, R15, 0x1f, RZ ;  /* 0x0000001f0f057819 */ /* 0x000fc800000006ff */
[----:B------:R-:W2:Y:S02]  /*1a20*/  SYNCS.PHASECHK.TRANS64.TRYWAIT P0, [UR17+0x18], R5 ;  /* 0x00001805ff0075a7 */ /* 0x000ea40008001111 */
[----:B--2---:R-:W-:Y:S05]  /*1a30*/  @!P0 BRA `(.L_x_28) ;  /* 0x0000005400808947 */ /* 0x004fea0003800000 */
.L_x_27:
[----:B------:R2:W-:Y:S01]  /*1a40*/  @!P5 SYNCS.ARRIVE.TRANS64 RZ, [UR17], R3 ;  /* 0x00000003ffffd9a7 */ /* 0x0005e20008000011 */
[----:B------:R-:W-:Y:S04]  /*1a50*/  BSSY.RECONVERGENT B0, `(.L_x_29) ;  /* 0x0000003000007945 */ /* 0x000fe80003800200 */
[----:B------:R-:W-:Y:S05]  /*1a60*/  @P4 BRA `(.L_x_30) ;  /* 0x0000000000044947 */ /* 0x000fea0003800000 */
[----:B------:R-:W-:Y:S05]  /*1a70*/  BPT.TRAP 0x1 ;  /* 0x000000040000795c */ /* 0x000fea0000300000 */
.L_x_30:
[----:B------:R-:W-:Y:S05]  /*1a80*/  BSYNC.RECONVERGENT B0 ;  /* 0x0000000000007941 */ /* 0x000fea0003800200 */
.L_x_29:
        /* <DEDUP_REMOVED lines=20> */
[----:B------:R-:W-:Y:S01]  /*1bd0*/  UIADD3 UR8, UPT, UPT, UR8, 0xc800, URZ ;  /* 0x0000c80008087890 */ /* 0x000fe2000fffe0ff */
[----:B------:R-:W-:Y:S01]  /*1be0*/  UMOV UR9, UR17 ;  /* 0x0000001100097c82 */ /* 0x000fe20008000000 */
[----:B------:R-:W-:Y:S01]  /*1bf0*/  UMOV UR10, UR18 ;  /* 0x00000012000a7c82 */ /* 0x000fe20008000000 */
[----:B------:R-:W-:Y:S01]  /*1c00*/  UIADD3 UR24, UPT, UPT, UR24, 0x1, URZ ;  /* 0x0000000118187890 */ /* 0x000fe2000fffe0ff */
[----:B------:R-:W-:-:S03]  /*1c10*/  UMOV UR25, UR6 ;  /* 0x0000000600197c82 */ /* 0x000fc60008000000 */
[----:B------:R1:W-:Y:S01]  /*1c20*/  UTMALDG.3D [UR16], [UR30], desc[UR26] ;  /* 0x00001a101e0075b4 */ /* 0x0003e20008011000 */
[----:B------:R-:W-:Y:S01]  /*1c30*/  UISETP.NE.AND UP0, UPT, UR24, UR21, UPT ;  /* 0x000000151800728c */ /* 0x000fe2000bf05270 */
[----:B------:R1:W-:Y:S08]  /*1c40*/  UTMALDG.3D [UR8], [UR28], desc[UR26] ;  /* 0x00001a081c0075b4 */ /* 0x0003f00008011000 */
[----:B------:R-:W-:Y:S05]  /*1c50*/  BRA.U UP0, `(.L_x_31) ;  /* 0xfffffffd00607547 */ /* 0x000fea000b83ffff */
.L_x_26:
[----:B-1----:R-:W-:Y:S01]  /*1c60*/  LEA R2, R14, UR4, 0x3 ;  /* 0x000000040e027c11 */ /* 0x002fe2000f8e18ff */
[----:B------:R-:W-:Y:S01]  /*1c70*/  NOP ;  /* 0x0000000000007918 */ /* 0x000fe20000000000 */
[----:B--2---:R-:W-:Y:S02]  /*1c80*/  SHF.L.U32 R3, R12, 0x1f, RZ ;  /* 0x0000001f0c037819 */ /* 0x004fe400000006ff */
[----:B------:R-:W-:Y:S02]  /*1c90*/  LEA R4, R14, UR4, 0x4 ;  /* 0x000000040e047c11 */ /* 0x000fe4000f8e20ff */
[----:B------:R-:W1:Y:S02]  /*1ca0*/  SYNCS.PHASECHK.TRANS64.TRYWAIT P0, [R2+URZ+0x70], R3 ;  /* 0x00007003020075a7 */ /* 0x000e6400080011ff */
[----:B-1----:R-:W-:Y:S05]  /*1cb0*/  @!P0 BRA `(.L_x_32) ;  /* 0x0000005000f88947 */ /* 0x002fea0003800000 */
.L_x_117:
[----:B------:R-:W2:Y:S01]  /*1cc0*/  LDS.128 R4, [R4+0x100] ;  /* 0x0001000004047984 */ /* 0x000ea20000000c00 */
[----:B---3--:R-:W-:Y:S01]  /*1cd0*/  ISETP.GE.AND P0, PT, R26, 0x1, PT ;  /* 0x000000011a00780c */ /* 0x008fe20003f06270 */
[----:B-1----:R-:W-:Y:S01]  /*1ce0*/  VIADD R2, R2, 0x80 ;  /* 0x0000008002027836 */ /* 0x002fe20000000000 */
[----:B------:R-:W-:Y:S01]  /*1cf0*/  @!PT LDS RZ, [RZ] ;  /* 0x00000000fffff984 */ /* 0x000fe20000000800 */
[----:B------:R-:W-:Y:S01]  /*1d00*/  @!PT LDS RZ, [RZ] ;  /* 0x00000000fffff984 */ /* 0x000fe20000000800 */
[----:B------:R-:W-:Y:S01]  /*1d10*/  @!PT LDS RZ, [RZ] ;  /* 0x00000000fffff984 */ /* 0x000fe20000000800 */
[----:B------:R-:W-:Y:S01]  /*1d20*/  @!PT LDS RZ, [RZ] ;  /* 0x00000000fffff984 */ /* 0x000fe20000000800 */
[----:B------:R1:W-:Y:S06]  /*1d30*/  MEMBAR.ALL.CTA ;  /* 0x0000000000007992 */ /* 0x0003ec0000008000 */
[----:B-1----:R-:W1:Y:S01]  /*1d40*/  FENCE.VIEW.ASYNC.S ;  /* 0x00000000000073c6 */ /* 0x002e620000000000 */
[----:B------:R-:W-:-:S04]  /*1d50*/  PRMT R2, RZ, 0x654, R2 ;  /* 0x00000654ff027816 */ /* 0x000fc80000000002 */
[----:B-1----:R1:W-:Y:S01]  /*1d60*/  SYNCS.ARRIVE.TRANS64.RED.A1T0 RZ, [R2+URZ], RZ ;  /* 0x000000ff02ff79a7 */ /* 0x0023e200081004ff */
[----:B--2---:R-:W-:-:S13]  /*1d70*/  LOP3.LUT P2, RZ, R6, 0x1, RZ, 0xc0, !PT ;  /* 0x0000000106ff7812 */ /* 0x004fda000784c0ff */
[----:B------:R-:W-:Y:S01]  /*1d80*/  @P2 SHF.R.U32.HI R3, RZ, 0x10, R5 ;  /* 0x00000010ff032819 */ /* 0x000fe20000011605 */
[----:B------:R-:W-:Y:S01]  /*1d90*/  VOTEU.ANY UP0, P2 ;  /* 0x0000000000ff7886 */ /* 0x000fe20001000100 */
[----:B------:R-:W-:Y:S02]  /*1da0*/  @P2 MOV R13, R4 ;  /* 0x00000004000d2202 */ /* 0x000fe40000000f00 */
[----:B------:R-:W-:Y:S02]  /*1db0*/  @P2 R2UR.BROADCAST UR8, R3 ;  /* 0x00000000030822ca */ /* 0x000fe400008e0000 */
[----:B------:R-:W-:-:S11]  /*1dc0*/  @P2 LOP3.LUT R11, R5, 0xffff, RZ, 0xc0, !PT ;  /* 0x0000ffff050b2812 */ /* 0x000fd600078ec0ff */
[----:B------:R-:W-:Y:S01]  /*1dd0*/  @UP0 UMOV UR36, UR8 ;  /* 0x0000000800240c82 */ /* 0x000fe20008000000 */
[----:B-1----:R-:W-:Y:S05]  /*1de0*/  @!P0 BRA `(.L_x_33) ;  /* 0x0000000000b88947 */ /* 0x002fea0003800000 */
[----:B------:R-:W4:Y:S01]  /*1df0*/  LDC.64 R4, c[0x0][0xb18] ;  /* 0x0002c600ff047b82 */ /* 0x000f220000000a00 */
[----:B------:R-:W-:-:S07]  /*1e00*/  ISETP.NE.AND P3, PT, R26, 0x1, PT ;  /* 0x000000011a00780c */ /* 0x000fce0003f65270 */
[----:B------:R-:W1:Y:S08]  /*1e10*/  LDC.64 R6, c[0x0][0xb10] ;  /* 0x0002c400ff067b82 */ /* 0x000e700000000a00 */
[----:B------:R-:W2:Y:S08]  /*1e20*/  LDC R16, c[0x0][0xb20] ;  /* 0x0002c800ff107b82 */ /* 0x000eb00000000800 */
[----:B------:R-:W3:Y:S01]  /*1e30*/  LDC R18, c[0x0][0xb0c] ;  /* 0x0002c300ff127b82 */ /* 0x000ee20000000800 */
[----:B----4-:R-:W-:Y:S01]  /*1e40*/  IMAD.HI.U32 R17, R0, R5, RZ ;  /* 0x0000000500117227 */ /* 0x010fe200078e00ff */
[----:B------:R-:W-:-:S03]  /*1e50*/  ISETP.NE.AND P0, PT, R4, 0x1, PT ;  /* 0x000000010400780c */ /* 0x000fc60003f05270 */
[----:B------:R-:W-:-:S03]  /*1e60*/  IMAD.HI.U32 R5, R11, R5, RZ ;  /* 0x000000050b057227 */ /* 0x000fc600078e00ff */
[----:B------:R-:W4:Y:S01]  /*1e70*/  LDC.64 R2, c[0x0][0xb28] ;  /* 0x0002ca00ff027b82 */ /* 0x000f220000000a00 */
[----:B-1----:R-:W-:-:S04]  /*1e80*/  IMAD.HI.U32 R20, R9, R6, RZ ;  /* 0x0000000609147227 */ /* 0x002fc800078e00ff */
[----:B------:R-:W-:Y:S01]  /*1e90*/  IMAD.HI.U32 R22, R13, R6, RZ ;  /* 0x000000060d167227 */ /* 0x000fe200078e00ff */
[----:B------:R-:W-:Y:S02]  /*1ea0*/  SHF.R.U32.HI R20, RZ, R7, R20 ;  /* 0x00000007ff147219 */ /* 0x000fe40000011614 */
[-C--:B--2---:R-:W-:Y:S02]  /*1eb0*/  SHF.R.U32.HI R17, RZ, R16.reuse, R17 ;  /* 0x00000010ff117219 */ /* 0x084fe40000011611 */
[----:B------:R-:W-:Y:S02]  /*1ec0*/  SHF.R.U32.HI R16, RZ, R16, R5 ;  /* 0x00000010ff107219 */ /* 0x000fe40000011605 */
[----:B------:R-:W-:Y:S02]  /*1ed0*/  SEL R17, R0, R17, !P0 ;  /* 0x0000001100117207 */ /* 0x000fe40004000000 */
[----:B------:R-:W-:Y:S02]  /*1ee0*/  SHF.R.U32.HI R22, RZ, R7, R22 ;  /* 0x00000007ff167219 */ /* 0x000fe40000011616 */
[----:B---3--:R-:W-:-:S02]  /*1ef0*/  ISETP.NE.AND P1, PT, R18, 0x1, PT ;  /* 0x000000011200780c */ /* 0x008fc40003f25270 */
[----:B------:R-:W-:Y:S02]  /*1f00*/  SEL R5, R11, R16, !P0 ;  /* 0x000000100b057207 */ /* 0x000fe40004000000 */
[----:B------:R-:W-:Y:S02]  /*1f10*/  SEL R19, R9, R20, !P1 ;  /* 0x0000001409137207 */ /* 0x000fe40004800000 */
[----:B------:R-:W-:Y:S01]  /*1f20*/  SEL R7, R13, R22, !P1 ;  /* 0x000000160d077207 */ /* 0x000fe20004800000 */
[----:B----4-:R-:W-:-:S04]  /*1f30*/  IMAD.HI.U32 R20, R17, R2, RZ ;  /* 0x0000000211147227 */ /* 0x010fc800078e00ff */
[----:B------:R-:W-:Y:S01]  /*1f40*/  IMAD.HI.U32 R6, R19, R2, RZ ;  /* 0x0000000213067227 */ /* 0x000fe200078e00ff */
[----:B------:R-:W-:-:S04]  /*1f50*/  @P3 SHF.R.U32.HI R17, RZ, R3, R20 ;  /* 0x00000003ff113219 */ /* 0x000fc80000011614 */
        /* <DEDUP_REMOVED lines=8> */
[----:B------:R-:W-:-:S04]  /*1fe0*/  @!P0 IMAD.HI.U32 R16, R7, R2, RZ ;  /* 0x0000000207108227 */ /* 0x000fc800078e00ff */
[----:B------:R-:W-:Y:S01]  /*1ff0*/  IMAD.MOV R2, RZ, RZ, -R6 ;  /* 0x000000ffff027224 */ /* 0x000fe200078e0a06 */
[----:B------:R-:W-:-:S03]  /*2000*/  @!P0 SHF.R.U32.HI R16, RZ, R3, R16 ;  /* 0x00000003ff108219 */ /* 0x000fc60000011610 */
[----:B------:R-:W-:Y:S01]  /*2010*/  IMAD R2, R26, R2, R5 ;  /* 0x000000021a027224 */ /* 0x000fe200078e0205 */
[----:B------:R-:W-:Y:S02]  /*2020*/  @!P0 SEL R3, R7, R16, !P3 ;  /* 0x0000001007038207 */ /* 0x000fe40005800000 */
[----:B------:R-:W-:-:S03]  /*2030*/  IADD3 R16, PT, PT, -R5, RZ, RZ ;  /* 0x000000ff05107210 */ /* 0x000fc60007ffe1ff */
[--C-:B------:R-:W-:Y:S02]  /*2040*/  @!P0 IMAD.IADD R6, R6, 0x1, -R3.reuse ;  /* 0x0000000106068824 */ /* 0x100fe400078e0a03 */
[----:B------:R-:W-:Y:S01]  /*2050*/  @!P0 IMAD R3, R2, R19, R3 ;  /* 0x0000001302038224 */ /* 0x000fe200078e0203 */
[----:B------:R-:W-:Y:S01]  /*2060*/  IADD3 R2, PT, PT, -R7, RZ, RZ ;  /* 0x000000ff07027210 */ /* 0x000fe20007ffe1ff */
[----:B------:R-:W-:Y:S02]  /*2070*/  @!P0 IMAD R5, R26, R6, R7 ;  /* 0x000000061a058224 */ /* 0x000fe400078e0207 */
[----:B------:R-:W-:Y:S02]  /*2080*/  IMAD R11, R4, R16, R11 ;  /* 0x00000010040b7224 */ /* 0x000fe400078e020b */
[----:B------:R-:W-:Y:S02]  /*2090*/  @!P0 IMAD.MOV.U32 R7, RZ, RZ, R3 ;  /* 0x000000ffff078224 */ /* 0x000fe400078e0003 */
[----:B------:R-:W-:-:S02]  /*20a0*/  IMAD R2, R18, R2, R13 ;  /* 0x0000000212027224 */ /* 0x000fc400078e020d */
[----:B------:R-:W-:Y:S02]  /*20b0*/  IMAD R11, R5, R4, R11 ;  /* 0x00000004050b7224 */ /* 0x000fe400078e020b */
[----:B------:R-:W-:Y:S02]  /*20c0*/  IMAD R13, R7, R18, R2 ;  /* 0x00000012070d7224 */ /* 0x000fe400078e0202 */
.L_x_33:
[----:B------:R-:W1:Y:S02]  /*20d0*/  LDCU UR8, c[0x0][0xb30] ;  /* 0x00016600ff0877ac */ /* 0x000e640008000800 */
[----:B-1----:R-:W-:-:S09]  /*20e0*/  UISETP.NE.AND UP0, UPT, UR8, 0x1, UPT ;  /* 0x000000010800788c */ /* 0x002fd2000bf05270 */
[----:B------:R-:W-:Y:S05]  /*20f0*/  BRA.U UP0, `(.L_x_34) ;  /* 0x0000000100407547 */ /* 0x000fea000b800000 */
[----:B------:R-:W1:Y:S08]  /*2100*/  LDC.64 R4, c[0x0][0xb10] ;  /* 0x0002c400ff047b82 */ /* 0x000e700000000a00 */
[----:B------:R-:W2:Y:S08]  /*2110*/  LDC.64 R2, c[0x0][0xb18] ;  /* 0x0002c600ff027b82 */ /* 0x000eb00000000a00 */
[----:B------:R-:W3:Y:S08]  /*2120*/  LDC R6, c[0x0][0xb20] ;  /* 0x0002c800ff067b82 */ /* 0x000ef00000000800 */
[----:B------:R-:W4:Y:S01]  /*2130*/  LDC R16, c[0x0][0xb0c] ;  /* 0x0002c300ff107b82 */ /* 0x000f220000000800 */
[----:B-1----:R-:W-:-:S05]  /*2140*/  IMAD.HI.U32 R4, R13, R4, RZ ;  /* 0x000000040d047227 */ /* 0x002fca00078e00ff */
[----:B------:R-:W-:Y:S01]  /*2150*/  SHF.R.U32.HI R4, RZ, R5, R4 ;  /* 0x00000005ff047219 */ /* 0x000fe20000011604 */
[----:B--2---:R-:W-:Y:S01]  /*2160*/  IMAD.HI.U32 R3, R11, R3, RZ ;  /* 0x000000030b037227 */ /* 0x004fe200078e00ff */
[----:B------:R-:W-:-:S04]  /*2170*/  ISETP.NE.AND P0, PT, R2, 0x1, PT ;  /* 0x000000010200780c */ /* 0x000fc80003f05270 */
[----:B---3--:R-:W-:-:S04]  /*2180*/  SHF.R.U32.HI R6, RZ, R6, R3 ;  /* 0x00000006ff067219 */ /* 0x008fc80000011603 */
[----:B------:R-:W-:Y:S02]  /*2190*/  SEL R3, R11, R6, !P0 ;  /* 0x000000060b037207 */ /* 0x000fe40004000000 */
[----:B----4-:R-:W-:-:S04]  /*21a0*/  ISETP.NE.AND P1, PT, R16, 0x1, PT ;  /* 0x000000011000780c */ /* 0x010fc80003f25270 */
[----:B------:R-:W-:-:S05]  /*21b0*/  SEL R4, R13, R4, !P1 ;  /* 0x000000040d047207 */ /* 0x000fca0004800000 */
[----:B------:R-:W-:Y:S02]  /*21c0*/  IMAD.IADD R5, R3, 0x1, -R4 ;  /* 0x0000000103057824 */ /* 0x000fe400078e0a04 */
[----:B------:R-:W-:Y:S02]  /*21d0*/  IMAD.IADD R3, R4, 0x1, -R3 ;  /* 0x0000000104037824 */ /* 0x000fe400078e0a03 */
[----:B------:R-:W-:Y:S02]  /*21e0*/  IMAD R13, R5, R16, R13 ;  /* 0x00000010050d7224 */ /* 0x000fe400078e020d */
[----:B------:R-:W-:-:S07]  /*21f0*/  IMAD R11, R3, R2, R11 ;  /* 0x00000002030b7224 */ /* 0x000fce00078e020b */
.L_x_34:
[----:B------:R-:W-:Y:S01]  /*2200*/  VIADD R14, R14, 0x1 ;  /* 0x000000010e0e7836 */ /* 0x000fe20000000000 */
[----:B------:R-:W-:Y:S01]  /*2210*/  PLOP3.LUT P1, PT, PT, PT, PT, 0x80, 0x8 ;  /* 0x000000000008781c */ /* 0x000fe20003f2f070 */
[----:B------:R-:W-:Y:S02]  /*2220*/  IMAD.IADD R21, R13, 0x1, R68 ;  /* 0x000000010d157824 */ /* 0x000fe400078e0244 */
[----:B------:R-:W-:Y:S01]  /*2230*/  IMAD.IADD R20, R11, 0x1, R66 ;  /* 0x000000010b147824 */ /* 0x000fe200078e0242 */
[----:B------:R-:W-:-:S04]  /*2240*/  ISETP.NE.AND P0, PT, R14, 0x2, PT ;  /* 0x000000020e00780c */ /* 0x000fc80003f05270 */
[----:B------:R-:W-:Y:S02]  /*2250*/  SEL R3, RZ, 0x1, P0 ;  /* 0x00000001ff037807 */ /* 0x000fe40000000000 */
[----:B------:R-:W-:Y:S02]  /*2260*/  SEL R14, R14, RZ, P0 ;  /* 0x000000ff0e0e7207 */ /* 0x000fe40000000000 */
[----:B------:R-:W-:Y:S01]  /*2270*/  LOP3.LUT R12, R12, R3, RZ, 0x3c, !PT ;  /* 0x000000030c0c7212 */ /* 0x000fe200078e3cff */
[----:B------:R-:W-:Y:S06]  /*2280*/  @P2 BRA `(.L_x_35) ;  /* 0xfffffff000a02947 */ /* 0x000fec000383ffff */
[----:B------:R-:W-:Y:S01]  /*2290*/  UIADD3 UR4, UPT, UPT, UR4, 0x18, URZ ;  /* 0x0000001804047890 */ /* 0x000fe2000fffe0ff */
[----:B------:R-:W-:-:S03]  /*22a0*/  SHF.L.U32 R3, R15, 0x1f, RZ ;  /* 0x0000001f0f037819 */ /* 0x000fc600000006ff */
[----:B------:R-:W-:-:S09]  /*22b0*/  ULEA UR5, UR6, UR4, 0x3 ;  /* 0x0000000406057291 */ /* 0x000fd2000f8e18ff */
[----:B------:R-:W1:Y:S02]  /*22c0*/  SYNCS.PHASECHK.TRANS64.TRYWAIT P0, [UR5], R3 ;  /* 0x00000003ff0075a7 */ /* 0x000e640008001105 */
[----:B-1----:R-:W-:Y:S05]  /*22d0*/  @!P0 BRA `(.L_x_36) ;  /* 0x0000004c00848947 */ /* 0x002fea0003800000 */
.L_x_119:
[----:B------:R-:W-:-:S04]  /*22e0*/  UIADD3 UR6, UPT, UPT, UR6, 0x1, URZ ;  /* 0x0000000106067890 */ /* 0x000fc8000fffe0ff */
[----:B------:R-:W-:-:S04]  /*22f0*/  UISETP.NE.AND UP0, UPT, UR6, 0x3, UPT ;  /* 0x000000030600788c */ /* 0x000fc8000bf05270 */
[----:B------:R-:W-:Y:S02]  /*2300*/  USEL UR7, URZ, 0x1, UP0 ;  /* 0x00000001ff077887 */ /* 0x000fe40008000000 */
[----:B------:R-:W-:-:S04]  /*2310*/  USEL UR6, UR6, URZ, UP0 ;  /* 0x000000ff06067287 */ /* 0x000fc80008000000 */
[----:B------:R-:W-:Y:S01]  /*2320*/  ULEA UR5, UR6, UR4, 0x3 ;  /* 0x0000000406057291 */ /* 0x000fe2000f8e18ff */
[----:B------:R-:W-:-:S04]  /*2330*/  LOP3.LUT R15, R15, UR7, RZ, 0x3c, !PT ;  /* 0x000000070f0f7c12 */ /* 0x000fc8000f8e3cff */
[----:B-1----:R-:W-:-:S04]  /*2340*/  SHF.L.U32 R3, R15, 0x1f, RZ ;  /* 0x0000001f0f037819 */ /* 0x002fc800000006ff */
[----:B------:R-:W1:Y:S02]  /*2350*/  SYNCS.PHASECHK.TRANS64.TRYWAIT P0, [UR5], R3 ;  /* 0x00000003ff0075a7 */ /* 0x000e640008001105 */
[----:B-1----:R-:W-:Y:S05]  /*2360*/  @!P0 BRA `(.L_x_37) ;  /* 0x0000004c00788947 */ /* 0x002fea0003800000 */
.L_x_121:
[----:B------:R-:W-:-:S04]  /*2370*/  UIADD3 UR6, UPT, UPT, UR6, 0x1, URZ ;  /* 0x0000000106067890 */ /* 0x000fc8000fffe0ff */
[----:B------:R-:W-:-:S04]  /*2380*/  UISETP.NE.AND UP0, UPT, UR6, 0x3, UPT ;  /* 0x000000030600788c */ /* 0x000fc8000bf05270 */
[----:B------:R-:W-:Y:S02]  /*2390*/  USEL UR5, URZ, 0x1, UP0 ;  /* 0x00000001ff057887 */ /* 0x000fe40008000000 */
[----:B------:R-:W-:-:S04]  /*23a0*/  USEL UR6, UR6, URZ, UP0 ;  /* 0x000000ff06067287 */ /* 0x000fc80008000000 */
[----:B------:R-:W-:Y:S01]  /*23b0*/  ULEA UR6, UR6, UR4, 0x3 ;  /* 0x0000000406067291 */ /* 0x000fe2000f8e18ff */
[----:B-1----:R-:W-:-:S04]  /*23c0*/  LOP3.LUT R3, R15, UR5, RZ, 0x3c, !PT ;  /* 0x000000050f037c12 */ /* 0x002fc8000f8e3cff */
[----:B------:R-:W-:Y:S01]  /*23d0*/  SHF.L.U32 R3, R3, 0x1f, RZ ;  /* 0x0000001f03037819 */ /* 0x000fe200000006ff */
[----:B----4-:R-:W-:-:S07]  /*23e0*/  IMAD.U32 R0, RZ, RZ, UR6 ;  /* 0x00000006ff007e24 */ /* 0x010fce000f8e00ff */
.L_x_38:
[----:B-1----:R1:W2:Y:S02]  /*23f0*/  SYNCS.PHASECHK.TRANS64.TRYWAIT P0, [R0+URZ], R3 ;  /* 0x00000003000075a7 */ /* 0x0022a400080011ff */
[----:B--2---:R-:W-:Y:S05]  /*2400*/  @!P0 NANOSLEEP.SYNCS 0x989680 ;  /* 0x009896800000895d */ /* 0x004fea0003900000 */
[----:B------:R-:W2:Y:S02]  /*2410*/  @!P0 SYNCS.PHASECHK.TRANS64 P0, [R0+URZ], R3 ;  /* 0x00000003000085a7 */ /* 0x000ea400080010ff */
[----:B--2---:R-:W-:Y:S05]  /*2420*/  @P0 EXIT ;  /* 0x000000000000094d */ /* 0x004fea0003800000 */
[----:B------:R-:W-:Y:S05]  /*2430*/  BRA `(.L_x_38) ;  /* 0xfffffffc00ec7947 */ /* 0x000fea000383ffff */
.L_x_17:
[----:B------:R-:W-:-:S04]  /*2440*/  UISETP.NE.AND UP1, UPT, UR37, URZ, UPT ;  /* 0x000000ff2500728c */ /* 0x000fc8000bf25270 */
[----:B------:R-:W-:-:S09]  /*2450*/  UISETP.NE.OR UP1, UPT, UR8, 0x1, UP1 ;  /* 0x000000010800788c */ /* 0x000fd20008f25670 */
[----:B------:R-:W-:Y:S05]  /*2460*/  BRA.U UP1, `(.L_x_39) ;  /* 0x0000000501487547 */ /* 0x000fea000b800000 */
[----:B------:R-:W-:Y:S01]  /*2470*/  ISETP.NE.AND P2, PT, R2, RZ, PT ;  /* 0x000000ff0200720c */ /* 0x000fe20003f45270 */
[----:B------:R-:W-:Y:S01]  /*2480*/  IMAD.MOV.U32 R12, RZ, RZ, 0x1 ;  /* 0x00000001ff0c7424 */ /* 0x000fe200078e00ff */
[----:B------:R-:W-:Y:S02]  /*2490*/  CS2R R10, SRZ ;  /* 0x00000000000a7805 */ /* 0x000fe4000001ff00 */
[----:B------:R-:W-:Y:S01]  /*24a0*/  CS2R R8, SRZ ;  /* 0x0000000000087805 */ /* 0x000fe2000001ff00 */
[----:B------:R-:W-:Y:S01]  /*24b0*/  UMOV UR4, 0x400 ;  /* 0x0000040000047882 */ /* 0x000fe20000000000 */
[----:B------:R-:W-:Y:S01]  /*24c0*/  UMOV UR6, URZ ;  /* 0x000000ff00067c82 */ /* 0x000fe20008000000 */
[----:B------:R-:W-:-:S12]  /*24d0*/  ULEA UR37, UR37, UR4, 0x18 ;  /* 0x0000000425257291 */ /* 0x000fd8000f8ec0ff */
.L_x_43:
[----:B------:R-:W-:Y:S02]  /*24e0*/  LEA R0, R8, UR37, 0x3 ;  /* 0x0000002508007c11 */ /* 0x000fe4000f8e18ff */
[----:B------:R-:W-:-:S03]  /*24f0*/  SHF.L.U32 R5, R9, 0x1f, RZ ;  /* 0x0000001f09057819 */ /* 0x000fc600000006ff */
[----:B------:R-:W-:Y:S01]  /*2500*/  VIADD R4, R0, 0xe0 ;  /* 0x000000e000047836 */ /* 0x000fe20000000000 */
[----:B------:R-:W1:Y:S02]  /*2510*/  SYNCS.PHASECHK.TRANS64.TRYWAIT P0, [R0+URZ+0xd0], R5 ;  /* 0x0000d005000075a7 */ /* 0x000e6400080011ff */
[----:B-1----:R-:W-:Y:S05]  /*2520*/  @!P0 BRA `(.L_x_40) ;  /* 0x0000004c00208947 */ /* 0x002fea0003800000 */
.L_x_122:
[----:B------:R-:W-:Y:S01]  /*2530*/  ULEA UR5, UR6, UR37, 0x3 ;  /* 0x0000002506057291 */ /* 0x000fe2000f8e18ff */
[----:B------:R-:W-:Y:S02]  /*2540*/  PRMT R4, RZ, 0x654, R4 ;  /* 0x00000654ff047816 */ /* 0x000fe40000000004 */
[----:B-1----:R-:W-:Y:S01]  /*2550*/  SHF.L.U32 R5, R12, 0x1f, RZ ;  /* 0x0000001f0c057819 */ /* 0x002fe200000006ff */
[----:B------:R-:W-:Y:S01]  /*2560*/  UIADD3 UR4, UPT, UPT, UR5, 0x70, URZ ;  /* 0x0000007005047890 */ /* 0x000fe2000fffe0ff */
[----:B------:R1:W-:Y:S05]  /*2570*/  SYNCS.ARRIVE.TRANS64.RED.A1T0 RZ, [R4+URZ], RZ ;  /* 0x000000ff04ff79a7 */ /* 0x0003ea00081004ff */
[----:B------:R-:W-:Y:S01]  /*2580*/  IMAD.U32 R7, RZ, RZ, UR4 ;  /* 0x00000004ff077e24 */ /* 0x000fe2000f8e00ff */
[----:B------:R-:W2:Y:S04]  /*2590*/  SYNCS.PHASECHK.TRANS64.TRYWAIT P0, [UR5+0x80], R5 ;  /* 0x00008005ff0075a7 */ /* 0x000ea80008001105 */
[----:B------:R-:W-:Y:S01]  /*25a0*/  PRMT R6, R2, 0x654, R7 ;  /* 0x0000065402067816 */ /* 0x000fe20000000007 */
[----:B-1----:R-:W-:Y:S01]  /*25b0*/  @!P2 IMAD.MOV.U32 R4, RZ, RZ, 0x10 ;  /* 0x00000010ff04a424 */ /* 0x002fe200078e00ff */
[----:B--2---:R-:W-:Y:S06]  /*25c0*/  @!P0 BRA `(.L_x_41) ;  /* 0x0000004c000c8947 */ /* 0x004fec0003800000 */
.L_x_124:
[----:B------:R-:W-:Y:S01]  /*25d0*/  ULEA UR4, UR6, UR37, 0x4 ;  /* 0x0000002506047291 */ /* 0x000fe2000f8e20ff */
[----:B------:R-:W-:Y:S01]  /*25e0*/  SEL R3, R6, R3, !P2 ;  /* 0x0000000306037207 */ /* 0x000fe20005000000 */
[----:B------:R-:W-:Y:S01]  /*25f0*/  UIADD3 UR5, UPT, UPT, UR5, 0x70, URZ ;  /* 0x0000007005057890 */ /* 0x000fe2000fffe0ff */
[----:B-1----:R-:W-:Y:S01]  /*2600*/  LEA R0, R11, UR37, 0x3 ;  /* 0x000000250b007c11 */ /* 0x002fe2000f8e18ff */
[----:B------:R-:W-:Y:S01]  /*2610*/  UIADD3 UR4, UPT, UPT, UR4, 0x100, URZ ;  /* 0x0000010004047890 */ /* 0x000fe2000fffe0ff */
[----:B------:R-:W-:Y:S01]  /*2620*/  SHF.L.U32 R5, R10, 0x1f, RZ ;  /* 0x0000001f0a057819 */ /* 0x000fe200000006ff */
[----:B------:R1:W-:Y:S01]  /*2630*/  @!P2 SYNCS.ARRIVE.TRANS64.RED RZ, [R3+URZ], R4 ;  /* 0x0000000403ffa9a7 */ /* 0x0003e200080004ff */
[----:B------:R-:W-:Y:S01]  /*2640*/  UIADD3 UR6, UPT, UPT, UR6, 0x1, URZ ;  /* 0x0000000106067890 */ /* 0x000fe2000fffe0ff */
[----:B------:R-:W-:-:S03]  /*2650*/  VIADD R8, R8, 0x1 ;  /* 0x0000000108087836 */ /* 0x000fc60000000000 */
[----:B------:R-:W-:Y:S02]  /*2660*/  UISETP.NE.AND UP0, UPT, UR6, 0x2, UPT ;  /* 0x000000020600788c */ /* 0x000fe4000bf05270 */
[----:B------:R-:W-:Y:S06]  /*2670*/  UGETNEXTWORKID.BROADCAST [UR4], [UR5] ;  /* 0x00000000040073ca */ /* 0x000fec0008000100 */
[----:B------:R-:W-:Y:S01]  /*2680*/  USEL UR4, URZ, 0x1, UP0 ;  /* 0x00000001ff047887 */ /* 0x000fe20008000000 */
[----:B------:R-:W-:Y:S01]  /*2690*/  ISETP.NE.AND P0, PT, R8, 0x2, PT ;  /* 0x000000020800780c */ /* 0x000fe20003f05270 */
[----:B------:R-:W-:Y:S01]  /*26a0*/  USEL UR6, UR6, URZ, UP0 ;  /* 0x000000ff06067287 */ /* 0x000fe20008000000 */
[----:B------:R-:W2:Y:S03]  /*26b0*/  SYNCS.PHASECHK.TRANS64.TRYWAIT P1, [R0+URZ+0x70], R5 ;  /* 0x00007005000075a7 */ /* 0x000ea600080211ff */
[----:B------:R-:W-:Y:S01]  /*26c0*/  LOP3.LUT R12, R12, UR4, RZ, 0x3c, !PT ;  /* 0x000000040c0c7c12 */ /* 0x000fe2000f8e3cff */
[----:B-12---:R-:W-:Y:S07]  /*26d0*/  @!P1 BRA `(.L_x_42) ;  /* 0x0000004800e09947 */ /* 0x006fee0003800000 */
.L_x_125:
[C---:B------:R-:W-:Y:S01]  /*26e0*/  LEA R4, R11.reuse, UR37, 0x4 ;  /* 0x000000250b047c11 */ /* 0x040fe2000f8e20ff */
[----:B-1----:R-:W-:Y:S01]  /*26f0*/  VIADD R0, R0, 0x80 ;  /* 0x0000008000007836 */ /* 0x002fe20000000000 */
[----:B------:R-:W-:Y:S01]  /*2700*/  SEL R8, R8, RZ, P0 ;  /* 0x000000ff08087207 */ /* 0x000fe20000000000 */
[----:B------:R-:W-:-:S03]  /*2710*/  VIADD R11, R11, 0x1 ;  /* 0x000000010b0b7836 */ /* 0x000fc60000000000 */
[----:B------:R-:W1:Y:S01]  /*2720*/  LDS.128 R4, [R4+0x100] ;  /* 0x0001000004047984 */ /* 0x000e620000000c00 */
[----:B------:R-:W-:Y:S02]  /*2730*/  PRMT R0, RZ, 0x654, R0 ;  /* 0x00000654ff007816 */ /* 0x000fe40000000000 */
[C---:B------:R-:W-:Y:S01]  /*2740*/  ISETP.NE.AND P1, PT, R11.reuse, 0x2, PT ;  /* 0x000000020b00780c */ /* 0x040fe20003f25270 */
[----:B------:R-:W-:Y:S01]  /*2750*/  @!PT LDS RZ, [RZ] ;  /* 0x00000000fffff984 */ /* 0x000fe20000000800 */
[----:B------:R-:W-:Y:S01]  /*2760*/  @!PT LDS RZ, [RZ] ;  /* 0x00000000fffff984 */ /* 0x000fe20000000800 */
[----:B------:R-:W-:Y:S01]  /*2770*/  @!PT LDS RZ, [RZ] ;  /* 0x00000000fffff984 */ /* 0x000fe20000000800 */
[----:B------:R-:W-:Y:S01]  /*2780*/  @!PT LDS RZ, [RZ] ;  /* 0x00000000fffff984 */ /* 0x000fe20000000800 */
[----:B------:R2:W-:Y:S06]  /*2790*/  MEMBAR.ALL.CTA ;  /* 0x0000000000007992 */ /* 0x0005ec0000008000 */
[----:B--2---:R-:W2:Y:S01]  /*27a0*/  FENCE.VIEW.ASYNC.S ;  /* 0x00000000000073c6 */ /* 0x004ea20000000000 */
[----:B------:R-:W-:Y:S01]  /*27b0*/  SEL R11, R11, RZ, P1 ;  /* 0x000000ff0b0b7207 */ /* 0x000fe20000800000 */
[----:B--2---:R2:W-:Y:S01]  /*27c0*/  SYNCS.ARRIVE.TRANS64.RED.A1T0 RZ, [R0+URZ], RZ ;  /* 0x000000ff00ff79a7 */ /* 0x0045e200081004ff */
[----:B-1----:R-:W-:-:S02]  /*27d0*/  LOP3.LUT P3, RZ, R6, 0x1, RZ, 0xc0, !PT ;  /* 0x0000000106ff7812 */ /* 0x002fc4000786c0ff */
[----:B------:R-:W-:-:S04]  /*27e0*/  SEL R5, RZ, 0x1, P1 ;  /* 0x00000001ff057807 */ /* 0x000fc80000800000 */
[----:B------:R-:W-:Y:S02]  /*27f0*/  LOP3.LUT R10, R10, R5, RZ, 0x3c, !PT ;  /* 0x000000050a0a7212 */ /* 0x000fe400078e3cff */
[----:B--2---:R-:W-:-:S04]  /*2800*/  SEL R0, RZ, 0x1, P0 ;  /* 0x00000001ff007807 */ /* 0x004fc80000000000 */
[----:B------:R-:W-:Y:S01]  /*2810*/  LOP3.LUT R9, R9, R0, RZ, 0x3c, !PT ;  /* 0x0000000009097212 */ /* 0x000fe200078e3cff */
[----:B------:R-:W-:Y:S06]  /*2820*/  @P3 BRA `(.L_x_43) ;  /* 0xfffffffc002c3947 */ /* 0x000fec000383ffff */
[----:B------:R-:W-:Y:S01]  /*2830*/  ULEA UR5, UR6, UR37, 0x3 ;  /* 0x0000002506057291 */ /* 0x000fe2000f8e18ff */
[----:B------:R-:W-:-:S08]  /*2840*/  SHF.L.U32 R3, R12, 0x1f, RZ ;  /* 0x0000001f0c037819 */ /* 0x000fd000000006ff */
[----:B------:R-:W1:Y:S02]  /*2850*/  SYNCS.PHASECHK.TRANS64 P0, [UR5+0x80], R3 ;  /* 0x00008003ff0075a7 */ /* 0x000e640008001005 */
[----:B-1----:R-:W-:Y:S05]  /*2860*/  @P0 BRA `(.L_x_44) ;  /* 0x0000000000080947 */ /* 0x002fea0003800000 */
[----:B------:R-:W1:Y:S02]  /*2870*/  SYNCS.PHASECHK.TRANS64.TRYWAIT P0, [UR5+0x80], R3 ;  /* 0x00008003ff0075a7 */ /* 0x000e640008001105 */
[----:B-1----:R-:W-:Y:S05]  /*2880*/  @!P0 BRA `(.L_x_45) ;  /* 0x0000004800888947 */ /* 0x002fea0003800000 */
.L_x_44:
[----:B------:R-:W-:-:S04]  /*2890*/  UIADD3 UR4, UPT, UPT, UR6, 0x1, URZ ;  /* 0x0000000106047890 */ /* 0x000fc8000fffe0ff */
[----:B------:R-:W-:-:S04]  /*28a0*/  UISETP.NE.AND UP0, UPT, UR4, 0x2, UPT ;  /* 0x000000020400788c */ /* 0x000fc8000bf05270 */
[----:B------:R-:W-:Y:S02]  /*28b0*/  USEL UR7, URZ, 0x1, UP0 ;  /* 0x00000001ff077887 */ /* 0x000fe40008000000 */
[----:B------:R-:W-:-:S04]  /*28c0*/  USEL UR4, UR4, URZ, UP0 ;  /* 0x000000ff04047287 */ /* 0x000fc80008000000 */
[----:B------:R-:W-:Y:S01]  /*28d0*/  ULEA UR4, UR4, UR37, 0x3 ;  /* 0x0000002504047291 */ /* 0x000fe2000f8e18ff */
[----:B-1----:R-:W-:-:S04]  /*28e0*/  LOP3.LUT R3, R12, UR7, RZ, 0x3c, !PT ;  /* 0x000000070c037c12 */ /* 0x002fc8000f8e3cff */
[----:B------:R-:W-:-:S04]  /*28f0*/  SHF.L.U32 R0, R3, 0x1f, RZ ;  /* 0x0000001f03007819 */ /* 0x000fc800000006ff */
[----:B------:R-:W1:Y:S02]  /*2900*/  SYNCS.PHASECHK.TRANS64 P0, [UR4+0x80], R0 ;  /* 0x00008000ff0075a7 */ /* 0x000e640008001004 */
[----:B-1----:R-:W-:Y:S05]  /*2910*/  @P0 EXIT ;  /* 0x000000000000094d */ /* 0x002fea0003800000 */
[----:B------:R-:W-:Y:S02]  /*2920*/  SHF.L.U32 R3, R3, 0x1f, RZ ;  /* 0x0000001f03037819 */ /* 0x000fe400000006ff */
[----:B------:R-:W-:-:S07]  /*2930*/  MOV R0, UR4 ;  /* 0x0000000400007c02 */ /* 0x000fce0008000f00 */
.L_x_46:
[----:B-1----:R1:W2:Y:S02]  /*2940*/  SYNCS.PHASECHK.TRANS64.TRYWAIT P0, [R0+URZ+0x80], R3 ;  /* 0x00008003000075a7 */ /* 0x0022a400080011ff */
[----:B--2---:R-:W-:Y:S05]  /*2950*/  @!P0 NANOSLEEP.SYNCS 0x989680 ;  /* 0x009896800000895d */ /* 0x004fea0003900000 */
[----:B------:R-:W2:Y:S02]  /*2960*/  @!P0 SYNCS.PHASECHK.TRANS64 P0, [R0+URZ+0x80], R3 ;  /* 0x00008003000085a7 */ /* 0x000ea400080010ff */
[----:B--2---:R-:W-:Y:S05]  /*2970*/  @P0 EXIT ;  /* 0x000000000000094d */ /* 0x004fea0003800000 */
[----:B------:R-:W-:Y:S05]  /*2980*/  BRA `(.L_x_46) ;  /* 0xfffffffc00ec7947 */ /* 0x000fea000383ffff */
.L_x_39:
[----:B------:R-:W-:-:S09]  /*2990*/  UISETP.NE.AND UP1, UPT, UR8, URZ, UPT ;  /* 0x000000ff0800728c */ /* 0x000fd2000bf25270 */
[----:B------:R-:W-:Y:S05]  /*29a0*/  BRA.U UP1, `(.L_x_47) ;  /* 0x0000000d01cc7547 */ /* 0x000fea000b800000 */
[----:B------:R-:W-:Y:S01]  /*29b0*/  UMOV UR4, 0x40 ;  /* 0x0000004000047882 */ /* 0x000fe20000000000 */
[----:B------:R-:W-:Y:S01]  /*29c0*/  NOP ;  /* 0x0000000000007918 */ /* 0x000fe20000000000 */
[----:B------:R-:W-:Y:S01]  /*29d0*/  ULEA UR4, UR37, UR4, 0x18 ;  /* 0x0000000425047291 */ /* 0x000fe2000f8ec0ff */
[----:B------:R-:W-:Y:S02]  /*29e0*/  UMOV UR5, 0x400 ;  /* 0x0000040000057882 */ /* 0x000fe40000000000 */
[----:B------:R-:W-:-:S06]  /*29f0*/  ULEA UR37, UR37, UR5, 0x18 ;  /* 0x0000000525257291 */ /* 0x000fcc000f8ec0ff */
[----:B------:R-:W1:Y:S02]  /*2a00*/  LDS.U8 R0, [UR4+0x1c] ;  /* 0x00001c04ff007984 */ /* 0x000e640008000000 */
[----:B-1----:R-:W-:-:S13]  /*2a10*/  ISETP.NE.AND P0, PT, R0, RZ, PT ;  /* 0x000000ff0000720c */ /* 0x002fda0003f05270 */
[----:B------:R-:W-:Y:S05]  /*2a20*/  @P0 BRA `(.L_x_48) ;  /* 0x0000000000580947 */ /* 0x000fea0003800000 */
[----:B------:R-:W-:-:S13]  /*2a30*/  ELECT P0, URZ, PT ;  /* 0x0000000000ff782f */ /* 0x000fda0003800000 */
[----:B------:R-:W-:Y:S05]  /*2a40*/  @!P0 BRA `(.L_x_49) ;  /* 0x0000000000608947 */ /* 0x000fea0003800000 */
[----:B------:R-:W-:Y:S01]  /*2a50*/  UMOV UR5, 0x10 ;  /* 0x0000001000057882 */ /* 0x000fe20000000000 */
[----:B------:R-:W-:Y:S01]  /*2a60*/  HFMA2 R0, -RZ, RZ, 0, 5.9604644775390625e-08 ;  /* 0x00000001ff007431 */ /* 0x000fe200000001ff */
[----:B------:R-:W-:-:S03]  /*2a70*/  MOV R2, 0xffff ;  /* 0x0000ffff00027802 */ /* 0x000fc60000000f00 */
[----:B------:R-:W-:Y:S04]  /*2a80*/  DEPBAR.LE SB1, 0x36 ;  /* 0x00009d800000791a */ /* 0x000fe80000000000 */
[----:B------:R-:W1:Y:S02]  /*2a90*/  UTCATOMSWS.FIND_AND_SET.ALIGN UP0, UR5, UR5 ;  /* 0x00000005000575e3 */ /* 0x000e640008000800 */
[----:B-1----:R-:W-:Y:S01]  /*2aa0*/  MOV R3, UR5 ;  /* 0x0000000500037c02 */ /* 0x002fe20008000f00 */
[----:B------:R-:W-:Y:S06]  /*2ab0*/  BRA.U UP0, `(.L_x_50) ;  /* 0x0000000100187547 */ /* 0x000fec000b800000 */
.L_x_51:
[----:B------:R-:W-:Y:S05]  /*2ac0*/  NANOSLEEP 0x64 ;  /* 0x000000640000795d */ /* 0x000fea0003800000 */
[----:B------:R-:W-:-:S05]  /*2ad0*/  UMOV UR5, 0x10 ;  /* 0x0000001000057882 */ /* 0x000fca0000000000 */
[----:B------:R-:W-:Y:S04]  /*2ae0*/  DEPBAR.LE SB1, 0x36 ;  /* 0x00009d800000791a */ /* 0x000fe80000000000 */
[----:B------:R-:W1:Y:S02]  /*2af0*/  UTCATOMSWS.FIND_AND_SET.ALIGN UP0, UR5, UR5 ;  /* 0x00000005000575e3 */ /* 0x000e640008000800 */
[----:B-1----:R-:W-:Y:S01]  /*2b00*/  MOV R3, UR5 ;  /* 0x0000000500037c02 */ /* 0x002fe20008000f00 */
[----:B------:R-:W-:Y:S05]  /*2b10*/  BRA.U !UP0, `(.L_x_51) ;  /* 0xfffffffd08e87547 */ /* 0x000fea000b83ffff */
.L_x_50:
[-C--:B------:R-:W-:Y:S02]  /*2b20*/  SHF.L.U32 R2, R2, R3.reuse, RZ ;  /* 0x0000000302027219 */ /* 0x080fe400000006ff */
[----:B------:R-:W-:Y:S01]  /*2b30*/  SHF.L.U32 R0, R0, R3, RZ ;  /* 0x0000000300007219 */ /* 0x000fe200000006ff */
[----:B------:R-:W-:Y:S02]  /*2b40*/  IMAD.SHL.U32 R3, R3, 0x20, RZ ;  /* 0x0000002003037824 */ /* 0x000fe400078e00ff */
[----:B------:R1:W-:Y:S04]  /*2b50*/  ATOMS.OR RZ, [UR4+0x14], R2 ;  /* 0x00001402ffff798c */ /* 0x0003e8000b000004 */
[----:B------:R1:W-:Y:S04]  /*2b60*/  ATOMS.OR RZ, [UR4+0x18], R0 ;  /* 0x00001800ffff798c */ /* 0x0003e8000b000004 */
[----:B------:R1:W-:Y:S01]  /*2b70*/  STS [UR37+0x120], R3 ;  /* 0x00012003ff007988 */ /* 0x0003e20008000825 */
[----:B------:R-:W-:Y:S05]  /*2b80*/  BRA `(.L_x_49) ;  /* 0x0000000000107947 */ /* 0x000fea0003800000 */
.L_x_48:
[----:B------:R-:W-:Y:S02]  /*2b90*/  MOV R0, 0xffffffff ;  /* 0xffffffff00007802 */ /* 0x000fe40000000f00 */
[----:B------:R-:W-:-:S03]  /*2ba0*/  MOV R2, 0x2bd0 ;  /* 0x00002bd000027802 */ /* 0x000fc60000000f00 */
[----:B------:R1:W-:Y:S04]  /*2bb0*/  STS [UR37+0x120], R0 ;  /* 0x00012000ff007988 */ /* 0x0003e80008000825 */
[----:B-1-3-5:R-:W-:Y:S05]  /*2bc0*/  CALL.REL.NOINC `($__internal_1_$__cuda_sm10x_tcgen05_guardrail_trap_phase_invalid_during_alloc) ;  /* 0x0000004c005c7944 */ /* 0x02afea0003c00000 */
.L_x_49:
[----:B------:R-:W-:Y:S05]  /*2bd0*/  WARPSYNC.ALL ;  /* 0x0000000000007948 */ /* 0x000fea0003800000 */
[----:B------:R-:W2:Y:S01]  /*2be0*/  S2UR UR5, SR_CgaCtaId ;  /* 0x00000000000579c3 */ /* 0x000ea20000008800 */
[----:B------:R-:W-:Y:S01]  /*2bf0*/  UMOV UR4, 0x400 ;  /* 0x0000040000047882 */ /* 0x000fe20000000000 */
[----:B------:R-:W-:-:S06]  /*2c00*/  NOP ;  /* 0x0000000000007918 */ /* 0x000fcc0000000000 */
[----:B------:R-:W-:Y:S06]  /*2c10*/  BAR.ARV 0x6, 0xa0 ;  /* 0x0182800000007b1d */ /* 0x000fec0000002000 */
[----:B------:R-:W4:Y:S01]  /*2c20*/  LDCU UR7, c[0x0][0x38c] ;  /* 0x00007180ff0777ac */ /* 0x000f220008000800 */
[----:B------:R-:W-:Y:S01]  /*2c30*/  IMAD.MOV.U32 R11, RZ, RZ, 0x1 ;  /* 0x00000001ff0b7424 */ /* 0x000fe200078e00ff */
[----:B------:R-:W-:Y:S01]  /*2c40*/  CS2R R8, SRZ ;  /* 0x0000000000087805 */ /* 0x000fe2000001ff00 */
[----:B------:R-:W-:Y:S01]  /*2c50*/  IMAD.MOV.U32 R10, RZ, RZ, RZ ;  /* 0x000000ffff0a7224 */ /* 0x000fe200078e00ff */
[----:B------:R-:W3:Y:S01]  /*2c60*/  LDCU UR6, c[0x0][0x38c] ;  /* 0x00007180ff0677ac */ /* 0x000ee20008000800 */
[----:B------:R-:W-:Y:S01]  /*2c70*/  UMOV UR15, URZ ;  /* 0x000000ff000f7c82 */ /* 0x000fe20008000000 */
[----:B------:R-:W-:Y:S01]  /*2c80*/  UMOV UR14, URZ ;  /* 0x000000ff000e7c82 */ /* 0x000fe20008000000 */
[----:B--2---:R-:W-:Y:S01]  /*2c90*/  ULEA UR5, UR5, UR4, 0x18 ;  /* 0x0000000405057291 */ /* 0x004fe2000f8ec0ff */
[----:B------:R-:W-:Y:S01]  /*2ca0*/  UMOV UR24, 0x0 ;  /* 0x0000000000187882 */ /* 0x000fe20000000000 */
[----:B------:R-:W-:-:S02]  /*2cb0*/  UMOV UR25, 0x4100910 ;  /* 0x0410091000197882 */ /* 0x000fc40000000000 */
[----:B------:R-:W-:Y:S02]  /*2cc0*/  UIADD3 UR10, UPT, UPT, UR5, 0x6800, URZ ;  /* 0x00006800050a7890 */ /* 0x000fe4000fffe0ff */
[----:B------:R-:W-:Y:S02]  /*2cd0*/  UIADD3 UR11, UPT, UPT, UR5, 0xc800, URZ ;  /* 0x0000c800050b7890 */ /* 0x000fe4000fffe0ff */
[----:B----4-:R-:W-:Y:S01]  /*2ce0*/  UIADD3 UR7, UPT, UPT, UR7, 0x1f, URZ ;  /* 0x0000001f07077890 */ /* 0x010fe2000fffe0ff */
[----:B-1----:R-:W1:Y:S01]  /*2cf0*/  LDS R0, [UR5+0x120] ;  /* 0x00012005ff007984 */ /* 0x002e620008000800 */
[----:B------:R-:W-:Y:S02]  /*2d00*/  USHF.R.U32.HI UR10, URZ, 0x4, UR10 ;  /* 0x00000004ff0a7899 */ /* 0x000fe4000801160a */
[----:B------:R-:W-:Y:S02]  /*2d10*/  USHF.R.S32.HI UR4, URZ, 0x1f, UR7 ;  /* 0x0000001fff047899 */ /* 0x000fe40008011407 */
[----:B------:R-:W-:-:S02]  /*2d20*/  USHF.R.U32.HI UR11, URZ, 0x4, UR11 ;  /* 0x00000004ff0b7899 */ /* 0x000fc4000801160b */
[----:B------:R-:W-:Y:S02]  /*2d30*/  ULEA.HI UR4, UR4, UR7, URZ, 0x5 ;  /* 0x0000000704047291 */ /* 0x000fe4000f8f28ff */
[----:B------:R-:W-:Y:S02]  /*2d40*/  ULOP3.LUT UR10, UR10, 0x3fff, URZ, 0xc0, !UPT ;  /* 0x00003fff0a0a7892 */ /* 0x000fe4000f8ec0ff */
[----:B------:R-:W-:Y:S02]  /*2d50*/  USHF.R.S32.HI UR4, URZ, 0x5, UR4 ;  /* 0x00000005ff047899 */ /* 0x000fe40008011404 */
[----:B------:R-:W-:Y:S02]  /*2d60*/  ULOP3.LUT UR11, UR11, 0x3fff, URZ, 0xc0, !UPT ;  /* 0x00003fff0b0b7892 */ /* 0x000fe4000f8ec0ff */
[----:B------:R-:W-:Y:S01]  /*2d70*/  UISETP.LT.AND UP0, UPT, UR4, 0x1, UPT ;  /* 0x000000010400788c */ /* 0x000fe2000bf01270 */
[----:B------:R-:W-:Y:S01]  /*2d80*/  UMOV UR22, 0x0 ;  /* 0x0000000000167882 */ /* 0x000fe20000000000 */
[----:B------:R-:W-:-:S02]  /*2d90*/  UMOV UR23, 0x4100910 ;  /* 0x0410091000177882 */ /* 0x000fc40000000000 */
[----:B------:R-:W-:Y:S02]  /*2da0*/  USEL UR9, UR4, 0x1, !UP0 ;  /* 0x0000000104097887 */ /* 0x000fe4000c000000 */
[----:B------:R-:W-:Y:S02]  /*2db0*/  ULOP3.LUT UR10, UR10, 0x10000, URZ, 0xfc, !UPT ;  /* 0x000100000a0a7892 */ /* 0x000fe4000f8efcff */
[----:B------:R-:W-:Y:S02]  /*2dc0*/  ULOP3.LUT UR11, UR11, 0x10000, URZ, 0xfc, !UPT ;  /* 0x000100000b0b7892 */ /* 0x000fe4000f8efcff */
[----:B------:R-:W-:Y:S02]  /*2dd0*/  UIADD3 UR9, UPT, UPT, -UR9, URZ, URZ ;  /* 0x000000ff09097290 */ /* 0x000fe4000fffe1ff */
[----:B---3--:R-:W-:Y:S01]  /*2de0*/  UISETP.GE.AND UP3, UPT, UR6, 0x1, UPT ;  /* 0x000000010600788c */ /* 0x008fe2000bf66270 */
[----:B------:R-:W-:Y:S01]  /*2df0*/  UMOV UR20, 0x0 ;  /* 0x0000000000147882 */ /* 0x000fe20000000000 */
[----:B------:R-:W-:Y:S01]  /*2e00*/  UMOV UR21, 0x4100910 ;  /* 0x0410091000157882 */ /* 0x000fe20000000000 */
[----:B------:R-:W-:Y:S01]  /*2e10*/  UMOV UR18, 0x0 ;  /* 0x0000000000127882 */ /* 0x000fe20000000000 */
[----:B------:R-:W-:Y:S01]  /*2e20*/  UMOV UR19, 0x4100910 ;  /* 0x0410091000137882 */ /* 0x000fe20000000000 */
[----:B-1----:R-:W-:-:S15]  /*2e30*/  R2UR UR16, R0 ;  /* 0x00000000001072ca */ /* 0x002fde00000e0000 */
.L_x_58:
[----:B------:R-:W-:Y:S02]  /*2e40*/  LEA R0, R10, UR5, 0x3 ;  /* 0x000000050a007c11 */ /* 0x000fe4000f8e18ff */
[----:B------:R-:W-:Y:S02]  /*2e50*/  SHF.L.U32 R5, R9, 0x1f, RZ ;  /* 0x0000001f09057819 */ /* 0x000fe400000006ff */
[----:B------:R-:W-:Y:S01]  /*2e60*/  PLOP3.LUT P0, PT, PT, PT, UP3, 0x80, 0x8 ;  /* 0x000000000008781c */ /* 0x000fe20003f0f038 */
[----:B------:R-:W-:Y:S01]  /*2e70*/  VIADD R3, R0, 0x80 ;  /* 0x0000008000037836 */ /* 0x000fe20000000000 */
[----:B-1----:R-:W1:Y:S02]  /*2e80*/  SYNCS.PHASECHK.TRANS64.TRYWAIT P1, [R0+URZ+0x70], R5 ;  /* 0x00007005000075a7 */ /* 0x002e6400080211ff */
[----:B-1-3--:R-:W-:Y:S09]  /*2e90*/  @!P1 BRA `(.L_x_52) ;  /* 0x00000044001c9947 */ /* 0x00aff20003800000 */
.L_x_127:
[----:B------:R-:W-:Y:S01]  /*2ea0*/  LEA R4, R10, UR5, 0x4 ;  /* 0x000000050a047c11 */ /* 0x000fe2000f8e20ff */
[----:B------:R-:W-:Y:S01]  /*2eb0*/  @UP3 ULEA UR6, UR14, UR5, 0x3 ;  /* 0x000000050e063291 */ /* 0x000fe2000f8e18ff */
[----:B------:R-:W-:Y:S01]  /*2ec0*/  PLOP3.LUT P2, PT, PT, PT, PT, 0x80, 0x8 ;  /* 0x000000000008781c */ /* 0x000fe20003f4f070 */
[----:B------:R-:W-:Y:S01]  /*2ed0*/  ULEA UR7, UR15, UR5, 0x3 ;  /* 0x000000050f077291 */ /* 0x000fe2000f8e18ff */
[----:B------:R-:W-:Y:S02]  /*2ee0*/  PRMT R3, RZ, 0x654, R3 ;  /* 0x00000654ff037816 */ /* 0x000fe40000000003 */
[----:B-1----:R-:W1:Y:S01]  /*2ef0*/  LDS.128 R4, [R4+0x100] ;  /* 0x0001000004047984 */ /* 0x002e620000000c00 */
[----:B------:R-:W-:Y:S02]  /*2f00*/  @P0 SHF.L.U32 R2, R8, 0x1f, RZ ;  /* 0x0000001f08020819 */ /* 0x000fe400000006ff */
[----:B------:R-:W-:Y:S01]  /*2f10*/  SHF.L.U32 R0, R11, 0x1f, RZ ;  /* 0x0000001f0b007819 */ /* 0x000fe200000006ff */
[----:B------:R-:W-:Y:S01]  /*2f20*/  @!PT LDS RZ, [RZ] ;  /* 0x00000000fffff984 */ /* 0x000fe20000000800 */
[----:B------:R-:W-:Y:S01]  /*2f30*/  @!PT LDS RZ, [RZ] ;  /* 0x00000000fffff984 */ /* 0x000fe20000000800 */
[----:B------:R-:W-:Y:S01]  /*2f40*/  @!PT LDS RZ, [RZ] ;  /* 0x00000000fffff984 */ /* 0x000fe20000000800 */
[----:B------:R-:W-:Y:S01]  /*2f50*/  @!PT LDS RZ, [RZ] ;  /* 0x00000000fffff984 */ /* 0x000fe20000000800 */
[----:B------:R2:W-:Y:S06]  /*2f60*/  MEMBAR.ALL.CTA ;  /* 0x0000000000007992 */ /* 0x0005ec0000008000 */
[----:B--2---:R-:W2:Y:S02]  /*2f70*/  FENCE.VIEW.ASYNC.S ;  /* 0x00000000000073c6 */ /* 0x004ea40000000000 */
[----:B--2---:R2:W-:Y:S01]  /*2f80*/  SYNCS.ARRIVE.TRANS64.RED.A1T0 RZ, [R3+URZ], RZ ;  /* 0x000000ff03ff79a7 */ /* 0x0045e200081004ff */
[----:B------:R2:W3:Y:S01]  /*2f90*/  @P0 SYNCS.PHASECHK.TRANS64.TRYWAIT P2, [UR6], R2 ;  /* 0x00000002ff0005a7 */ /* 0x0004e20008041106 */
[----:B------:R-:W-:Y:S01]  /*2fa0*/  ULEA.HI UR6, UR15, UR15, URZ, 0x1 ;  /* 0x0000000f0f067291 */ /* 0x000fe2000f8f08ff */
[----:B-1----:R-:W-:-:S03]  /*2fb0*/  LOP3.LUT P1, RZ, R6, 0x1, RZ, 0xc0, !PT ;  /* 0x0000000106ff7812 */ /* 0x002fc6000782c0ff */
[----:B------:R-:W-:Y:S02]  /*2fc0*/  USHF.L.U32 UR8, UR6, 0x5, URZ ;  /* 0x0000000506087899 */ /* 0x000fe400080006ff */
[----:B------:R-:W-:Y:S02]  /*2fd0*/  ULOP3.LUT UR6, UR6, 0xffe, URZ, 0xc0, !UPT ;  /* 0x00000ffe06067892 */ /* 0x000fe4000f8ec0ff */
[----:B------:R-:W-:Y:S02]  /*2fe0*/  ULOP3.LUT UR8, UR8, 0xffffffc0, URZ, 0xc0, !UPT ;  /* 0xffffffc008087892 */ /* 0x000fe4000f8ec0ff */
[----:B------:R-:W-:Y:S02]  /*2ff0*/  UIADD3 UR6, UPT, UPT, -UR6, UR15, URZ ;  /* 0x0000000f06067290 */ /* 0x000fe4000fffe1ff */
[----:B------:R-:W-:Y:S01]  /*3000*/  UIADD3 UR8, UPT, UPT, UR16, UR8, URZ ;  /* 0x0000000810087290 */ /* 0x000fe2000fffe0ff */
[----:B------:R-:W1:Y:S03]  /*3010*/  SYNCS.PHASECHK.TRANS64.TRYWAIT P0, [UR7+0xb0], R0 ;  /* 0x0000b000ff0075a7 */ /* 0x000e660008001107 */
[----:B------:R-:W-:Y:S01]  /*3020*/  ULEA UR8, UR6, UR8, 0x14 ;  /* 0x0000000806087291 */ /* 0x000fe2000f8ea0ff */
[----:B-123--:R-:W-:Y:S11]  /*3030*/  @!P0 BRA `(.L_x_53) ;  /* 0x0000004000c88947 */ /* 0x00eff60003800000 */
.L_x_129:
[----:B------:R-:W-:Y:S01]  /*3040*/  IADD3 R10, PT, PT, R10, 0x1, RZ ;  /* 0x000000010a0a7810 */ /* 0x000fe20007ffe0ff */
[----:B------:R-:W-:Y:S06]  /*3050*/  BRA.U !UP3, `(.L_x_54) ;  /* 0x000000010bc07547 */ /* 0x000fec000b800000 */
[----:B------:R-:W-:Y:S01]  /*3060*/  UPLOP3.LUT UP4, UPT, UPT, UPT, UPT, 0x40, 0x4 ;  /* 0x000000000004789c */ /* 0x000fe20003f8e870 */
[----:B------:R-:W-:Y:S01]  /*3070*/  UMOV UR13, UR9 ;  /* 0x00000009000d7c82 */ /* 0x000fe20008000000 */
[----:B------:R-:W-:Y:S01]  /*3080*/  UMOV UR12, UR4 ;  /* 0x00000004000c7c82 */ /* 0x000fe20008000000 */
[----:B------:R-:W-:-:S08]  /*3090*/  UMOV UR17, UR14 ;  /* 0x0000000e00117c82 */ /* 0x000fd00008000000 */
.L_x_57:
[----:B------:R-:W-:Y:S02]  /*30a0*/  UIADD3 UR13, UPT, UPT, UR13, 0x1, URZ ;  /* 0x000000010d0d7890 */ /* 0x000fe4000fffe0ff */
[----:B--2---:R-:W-:Y:S02]  /*30b0*/  ULEA UR6, UR17, UR5, 0x3 ;  /* 0x0000000511067291 */ /* 0x004fe4000f8e18ff */
[----:B------:R-:W-:Y:S01]  /*30c0*/  UISETP.NE.AND UP0, UPT, UR13, URZ, UPT ;  /* 0x000000ff0d00728c */ /* 0x000fe2000bf05270 */
[----:B---3--:R-:W-:Y:S10]  /*30d0*/  @P2 BRA `(.L_x_55) ;  /* 0x00000000000c2947 */ /* 0x008ff40003800000 */
[----:B-1----:R-:W-:Y:S04]  /*30e0*/  SHF.L.U32 R3, R8, 0x1f, RZ ;  /* 0x0000001f08037819 */ /* 0x002fe800000006ff */
[----:B------:R-:W1:Y:S02]  /*30f0*/  SYNCS.PHASECHK.TRANS64.TRYWAIT P0, [UR6], R3 ;  /* 0x00000003ff0075a7 */ /* 0x000e640008001106 */
[----:B-1----:R-:W-:Y:S05]  /*3100*/  @!P0 BRA `(.L_x_56) ;  /* 0x0000004000ac8947 */ /* 0x002fea0003800000 */
.L_x_55:
[----:B------:R-:W-:Y:S01]  /*3110*/  UISETP.NE.AND UP1, UPT, UR12, 0x1, UPT ;  /* 0x000000010c00788c */ /* 0x000fe2000bf25270 */
[----:B------:R-:W-:Y:S01]  /*3120*/  PLOP3.LUT P2, PT, PT, PT, PT, 0x80, 0x8 ;  /* 0x000000000008781c */ /* 0x000fe20003f4f070 */
[----:B------:R-:W-:Y:S02]  /*3130*/  UIADD3 UR14, UPT, UPT, UR17, 0x1, URZ ;  /* 0x00000001110e7890 */ /* 0x000fe4000fffe0ff */
[----:B------:R-:W-:Y:S02]  /*3140*/  ULEA UR28, UR17, UR11, 0x9 ;  /* 0x0000000b111c7291 */ /* 0x000fe4000f8e48ff */
[----:B------:R-:W-:Y:S01]  /*3150*/  UISETP.NE.AND UP2, UPT, UR14, 0x3, UPT ;  /* 0x000000030e00788c */ /* 0x000fe2000bf45270 */
[----:B------:R-:W-:Y:S01]  /*3160*/  PLOP3.LUT P0, PT, PT, PT, UP1, 0x80, 0x8 ;  /* 0x000000000008781c */ /* 0x000fe20003f0f018 */
[----:B------:R-:W-:Y:S02]  /*3170*/  UIADD3 UR40, UPT, UPT, UR28, 0x2, URZ ;  /* 0x000000021c287890 */ /* 0x000fe4000fffe0ff */
[----:B------:R-:W-:Y:S02]  /*3180*/  USEL UR27, URZ, 0x1, UP2 ;  /* 0x00000001ff1b7887 */ /* 0x000fe40009000000 */
[----:B------:R-:W-:Y:S02]  /*3190*/  USEL UR14, UR14, URZ, UP2 ;  /* 0x000000ff0e0e7287 */ /* 0x000fe40009000000 */
[----:B------:R-:W-:Y:S02]  /*31a0*/  UIADD3 UR36, UPT, UPT, UR28, 0x4, URZ ;  /* 0x000000041c247890 */ /* 0x000fe4000fffe0ff */
[----:B------:R-:W-:Y:S01]  /*31b0*/  @UP1 ULEA UR26, UR14, UR5, 0x3 ;  /* 0x000000050e1a1291 */ /* 0x000fe2000f8e18ff */
[----:B------:R-:W-:Y:S01]  /*31c0*/  LOP3.LUT R8, R8, UR27, RZ, 0x3c, !PT ;  /* 0x0000001b08087c12 */ /* 0x000fe2000f8e3cff */
[----:B------:R-:W-:Y:S02]  /*31d0*/  UIADD3 UR32, UPT, UPT, UR28, 0x6, URZ ;  /* 0x000000061c207890 */ /* 0x000fe4000fffe0ff */
[----:B------:R-:W-:Y:S01]  /*31e0*/  UIADD3 UR6, UPT, UPT, UR6, 0x18, URZ ;  /* 0x0000001806067890 */ /* 0x000fe2000fffe0ff */
[----:B-1----:R-:W-:Y:S01]  /*31f0*/  @P0 SHF.L.U32 R0, R8, 0x1f, RZ ;  /* 0x0000001f08000819 */ /* 0x002fe200000006ff */
[----:B------:R-:W-:Y:S01]  /*3200*/  UIADD3 UR12, UPT, UPT, UR12, -0x1, URZ ;  /* 0xffffffff0c0c7890 */ /* 0x000fe2000fffe0ff */
[----:B------:R-:W-:Y:S02]  /*3210*/  UMOV UR29, 0x40004040 ;  /* 0x40004040001d7882 */ /* 0x000fe40000000000 */
[----:B------:R2:W3:Y:S01]  /*3220*/  @P0 SYNCS.PHASECHK.TRANS64.TRYWAIT P2, [UR26], R0 ;  /* 0x00000000ff0005a7 */ /* 0x0004e2000804111a */
[----:B------:R-:W-:Y:S01]  /*3230*/  ULEA UR26, UR17, UR10, 0x9 ;  /* 0x0000000a111a7291 */ /* 0x000fe2000f8e48ff */
[----:B------:R-:W-:Y:S01]  /*3240*/  UMOV UR27, 0x40004040 ;  /* 0x40004040001b7882 */ /* 0x000fe20000000000 */
[----:B------:R-:W-:Y:S02]  /*3250*/  UMOV UR41, 0x40004040 ;  /* 0x4000404000297882 */ /* 0x000fe40000000000 */
[----:B------:R-:W-:Y:S02]  /*3260*/  UIADD3 UR38, UPT, UPT, UR26, 0x2, URZ ;  /* 0x000000021a267890 */ /* 0x000fe4000fffe0ff */
[----:B------:R-:W-:Y:S02]  /*3270*/  UIADD3 UR34, UPT, UPT, UR26, 0x4, URZ ;  /* 0x000000041a227890 */ /* 0x000fe4000fffe0ff */
[----:B------:R-:W-:Y:S01]  /*3280*/  UIADD3 UR30, UPT, UPT, UR26, 0x6, URZ ;  /* 0x000000061a1e7890 */ /* 0x000fe2000fffe0ff */
[----:B------:R2:W-:Y:S01]  /*3290*/  UTCHMMA gdesc[UR26], gdesc[UR28], tmem[UR8], tmem[UR24], idesc[UR25], UP4 ;  /* 0x00ff181c1a0075ea */ /* 0x0005e2000a000008 */
[----:B------:R-:W-:Y:S01]  /*32a0*/  UPLOP3.LUT UP4, UPT, UPT, UPT, UPT, 0x80, 0x8 ;  /* 0x000000000008789c */ /* 0x000fe20003f8f070 */
[----:B------:R-:W-:Y:S01]  /*32b0*/  UMOV UR39, 0x40004040 ;  /* 0x4000404000277882 */ /* 0x000fe20000000000 */
[----:B------:R-:W-:Y:S01]  /*32c0*/  UMOV UR37, 0x40004040 ;  /* 0x4000404000257882 */ /* 0x000fe20000000000 */
[----:B------:R2:W-:Y:S01]  /*32d0*/  UTCHMMA gdesc[UR38], gdesc[UR40], tmem[UR8], tmem[UR22], idesc[UR23], UPT ;  /* 0x00ff1628260075ea */ /* 0x0005e2000b800008 */
[----:B------:R-:W-:Y:S01]  /*32e0*/  UMOV UR35, 0x40004040 ;  /* 0x4000404000237882 */ /* 0x000fe20000000000 */
[----:B------:R-:W-:Y:S01]  /*32f0*/  UMOV UR33, 0x40004040 ;  /* 0x4000404000217882 */ /* 0x000fe20000000000 */
[----:B------:R-:W-:Y:S01]  /*3300*/  UMOV UR31, 0x40004040 ;  /* 0x40004040001f7882 */ /* 0x000fe20000000000 */
[----:B------:R2:W-:Y:S01]  /*3310*/  UTCHMMA gdesc[UR34], gdesc[UR36], tmem[UR8], tmem[UR20], idesc[UR21], UPT ;  /* 0x00ff1424220075ea */ /* 0x0005e2000b800008 */
[----:B------:R2:W-:Y:S01]  /*3320*/  UTCHMMA gdesc[UR30], gdesc[UR32], tmem[UR8], tmem[UR18], idesc[UR19], UPT ;  /* 0x00ff12201e0075ea */ /* 0x0005e2000b800008 */
[----:B------:R2:W-:Y:S01]  /*3330*/  UTCBAR [UR6], URZ ;  /* 0x000000ff060073e9 */ /* 0x0005e200080000ff */
[----:B------:R-:W-:Y:S01]  /*3340*/  UMOV UR17, UR14 ;  /* 0x0000000e00117c82 */ /* 0x000fe20008000000 */
[----:B------:R-:W-:Y:S05]  /*3350*/  BRA.U UP0, `(.L_x_57) ;  /* 0xfffffffd00507547 */ /* 0x000fea000b83ffff */
.L_x_54:
[----:B------:R-:W-:Y:S01]  /*3360*/  UIADD3 UR15, UPT, UPT, UR15, 0x1, URZ ;  /* 0x000000010f0f7890 */ /* 0x000fe2000fffe0ff */
[C---:B------:R-:W-:Y:S01]  /*3370*/  ISETP.NE.AND P0, PT, R10.reuse, 0x2, PT ;  /* 0x000000020a00780c */ /* 0x040fe20003f05270 */
[----:B------:R-:W-:Y:S02]  /*3380*/  UIADD3 UR7, UPT, UPT, UR7, 0x90, URZ ;  /* 0x0000009007077890 */ /* 0x000fe4000fffe0ff */
[----:B------:R-:W-:Y:S01]  /*3390*/  UISETP.NE.AND UP0, UPT, UR15, 0x4, UPT ;  /* 0x000000040f00788c */ /* 0x000fe2000bf05270 */
[----:B-12---:R-:W-:Y:S02]  /*33a0*/  SEL R0, RZ, 0x1, P0 ;  /* 0x00000001ff007807 */ /* 0x006fe40000000000 */
[----:B------:R-:W-:Y:S01]  /*33b0*/  SEL R10, R10, RZ, P0 ;  /* 0x000000ff0a0a7207 */ /* 0x000fe20000000000 */
[----:B------:R-:W-:Y:S01]  /*33c0*/  USEL UR6, URZ, 0x1, UP0 ;  /* 0x00000001ff067887 */ /* 0x000fe20008000000 */
[----:B------:R-:W-:Y:S01]  /*33d0*/  LOP3.LUT R9, R9, R0, RZ, 0x3c, !PT ;  /* 0x0000000009097212 */ /* 0x000fe200078e3cff */
[----:B------:R-:W-:Y:S01]  /*33e0*/  USEL UR15, UR15, URZ, UP0 ;  /* 0x000000ff0f0f7287 */ /* 0x000fe20008000000 */
[----:B------:R1:W-:Y:S03]  /*33f0*/  UTCBAR [UR7], URZ ;  /* 0x000000ff070073e9 */ /* 0x0003e600080000ff */
[----:B------:R-:W-:Y:S01]  /*3400*/  LOP3.LUT R11, R11, UR6, RZ, 0x3c, !PT ;  /* 0x000000060b0b7c12 */ /* 0x000fe2000f8e3cff */
[----:B------:R-:W-:Y:S07]  /*3410*/  @P1 BRA `(.L_x_58) ;  /* 0xfffffff800881947 */ /* 0x000fee000383ffff */
[----:B------:R-:W2:Y:S01]  /*3420*/  S2UR UR4, SR_CgaCtaId ;  /* 0x00000000000479c3 */ /* 0x000ea20000008800 */
[----:B------:R-:W-:Y:S01]  /*3430*/  ELECT P0, URZ, PT ;  /* 0x0000000000ff782f */ /* 0x000fe20003800000 */
[----:B------:R-:W-:Y:S01]  /*3440*/  IMAD.MOV.U32 R0, RZ, RZ, 0x1 ;  /* 0x00000001ff007424 */ /* 0x000fe200078e00ff */
[----:B------:R-:W-:Y:S01]  /*3450*/  UIADD3 UR5, UPT, UPT, UR5, 0xb0, URZ ;  /* 0x000000b005057890 */ /* 0x000fe2000fffe0ff */
[----:B------:R-:W-:Y:S01]  /*3460*/  SHF.L.U32 R3, R11, 0x1f, RZ ;  /* 0x0000001f0b037819 */ /* 0x000fe200000006ff */
[----:B------:R-:W-:-:S03]  /*3470*/  UMOV UR6, 0x40 ;  /* 0x0000004000067882 */ /* 0x000fc60000000000 */
[----:B------:R-:W-:Y:S01]  /*3480*/  UVIRTCOUNT.DEALLOC.SMPOOL 0x80 ;  /* 0x000000800000784c */ /* 0x000fe20000000000 */
[----:B--2---:R-:W-:Y:S02]  /*3490*/  ULEA UR4, UR4, UR6, 0x18 ;  /* 0x0000000604047291 */ /* 0x004fe4000f8ec0ff */
[----:B------:R-:W-:-:S07]  /*34a0*/  ULEA UR6, UR15, UR5, 0x3 ;  /* 0x000000050f067291 */ /* 0x000fce000f8e18ff */
[----:B------:R2:W-:Y:S02]  /*34b0*/  @P0 STS.U8 [UR4+0x1c], R0 ;  /* 0x00001c00ff000988 */ /* 0x0005e40008000004 */
[----:B------:R-:W4:Y:S02]  /*34c0*/  SYNCS.PHASECHK.TRANS64.TRYWAIT P0, [UR6], R3 ;  /* 0x00000003ff0075a7 */ /* 0x000f240008001106 */
[----:B--2-4-:R-:W-:Y:S05]  /*34d0*/  @!P0 BRA `(.L_x_59) ;  /* 0x0000003c00d08947 */ /* 0x014fea0003800000 */
.L_x_132:
[----:B-1----:R-:W-:-:S04]  /*34e0*/  UIADD3 UR7, UPT, UPT, UR15, 0x1, URZ ;  /* 0x000000010f077890 */ /* 0x002fc8000fffe0ff */
[----:B------:R-:W-:-:S04]  /*34f0*/  UISETP.NE.AND UP0, UPT, UR7, 0x4, UPT ;  /* 0x000000040700788c */ /* 0x000fc8000bf05270 */
[----:B------:R-:W-:Y:S02]  /*3500*/  USEL UR8, URZ, 0x1, UP0 ;  /* 0x00000001ff087887 */ /* 0x000fe40008000000 */
[----:B------:R-:W-:-:S04]  /*3510*/  USEL UR7, UR7, URZ, UP0 ;  /* 0x000000ff07077287 */ /* 0x000fc80008000000 */
[----:B------:R-:W-:Y:S01]  /*3520*/  ULEA UR6, UR7, UR5, 0x3 ;  /* 0x0000000507067291 */ /* 0x000fe2000f8e18ff */
[----:B------:R-:W-:-:S04]  /*3530*/  LOP3.LUT R2, R11, UR8, RZ, 0x3c, !PT ;  /* 0x000000080b027c12 */ /* 0x000fc8000f8e3cff */
[----:B--2---:R-:W-:-:S04]  /*3540*/  SHF.L.U32 R3, R2, 0x1f, RZ ;  /* 0x0000001f02037819 */ /* 0x004fc800000006ff */
[----:B------:R-:W1:Y:S02]  /*3550*/  SYNCS.PHASECHK.TRANS64.TRYWAIT P0, [UR6], R3 ;  /* 0x00000003ff0075a7 */ /* 0x000e640008001106 */
[----:B-1----:R-:W-:Y:S05]  /*3560*/  @!P0 BRA `(.L_x_60) ;  /* 0x0000003c00c48947 */ /* 0x002fea0003800000 */
.L_x_134:
        /* <DEDUP_REMOVED lines=9> */
.L_x_136:
[----:B------:R-:W-:-:S04]  /*3600*/  UIADD3 UR7, UPT, UPT, UR7, 0x1, URZ ;  /* 0x0000000107077890 */ /* 0x000fc8000fffe0ff */
[----:B------:R-:W-:-:S04]  /*3610*/  UISETP.NE.AND UP0, UPT, UR7, 0x4, UPT ;  /* 0x000000040700788c */ /* 0x000fc8000bf05270 */
[----:B------:R-:W-:Y:S02]  /*3620*/  USEL UR6, URZ, 0x1, UP0 ;  /* 0x00000001ff067887 */ /* 0x000fe40008000000 */
[----:B------:R-:W-:-:S04]  /*3630*/  USEL UR7, UR7, URZ, UP0 ;  /* 0x000000ff07077287 */ /* 0x000fc80008000000 */
[----:B------:R-:W-:Y:S01]  /*3640*/  ULEA UR7, UR7, UR5, 0x3 ;  /* 0x0000000507077291 */ /* 0x000fe2000f8e18ff */
[----:B-1----:R-:W-:-:S04]  /*3650*/  LOP3.LUT R3, R2, UR6, RZ, 0x3c, !PT ;  /* 0x0000000602037c12 */ /* 0x002fc8000f8e3cff */
[----:B------:R-:W-:-:S04]  /*3660*/  SHF.L.U32 R3, R3, 0x1f, RZ ;  /* 0x0000001f03037819 */ /* 0x000fc800000006ff */
[----:B------:R-:W1:Y:S02]  /*3670*/  SYNCS.PHASECHK.TRANS64.TRYWAIT P0, [UR7], R3 ;  /* 0x00000003ff0075a7 */ /* 0x000e640008001107 */
[----:B-1----:R-:W-:Y:S05]  /*3680*/  @!P0 BRA `(.L_x_62) ;  /* 0x0000003c00ac8947 */ /* 0x002fea0003800000 */
.L_x_138:
[----:B------:R-:W-:Y:S01]  /*3690*/  NOP ;  /* 0x0000000000007918 */ /* 0x000fe20000000000 */
[----:B-1----:R-:W1:Y:S01]  /*36a0*/  LDS R0, [UR4+0x14] ;  /* 0x00001404ff007984 */ /* 0x002e620008000800 */
[----:B------:R-:W-:Y:S01]  /*36b0*/  ULOP3.LUT UR6, UR16, 0xffff, URZ, 0xc0, !UPT ;  /* 0x0000ffff10067892 */ /* 0x000fe2000f8ec0ff */
[----:B------:R-:W-:Y:S01]  /*36c0*/  UMOV UR8, 0xffff ;  /* 0x0000ffff00087882 */ /* 0x000fe20000000000 */
[----:B------:R-:W-:Y:S02]  /*36d0*/  UMOV UR5, 0x1 ;  /* 0x0000000100057882 */ /* 0x000fe40000000000 */
[----:B------:R-:W-:-:S04]  /*36e0*/  USHF.R.U32.HI UR6, URZ, 0x5, UR6 ;  /* 0x00000005ff067899 */ /* 0x000fc80008011606 */
[----:B------:R-:W-:Y:S02]  /*36f0*/  USHF.L.U32 UR8, UR8, UR6, URZ ;  /* 0x0000000608087299 */ /* 0x000fe400080006ff */
[----:B------:R-:W-:-:S04]  /*3700*/  USHF.L.U32 UR5, UR5, UR6, URZ ;  /* 0x0000000605057299 */ /* 0x000fc800080006ff */
[----:B-1----:R-:W-:-:S04]  /*3710*/  LOP3.LUT R0, R0, UR8, RZ, 0xc0, !PT ;  /* 0x0000000800007c12 */ /* 0x002fc8000f8ec0ff */
[----:B------:R-:W-:-:S13]  /*3720*/  ISETP.NE.AND P0, PT, R0, UR8, PT ;  /* 0x0000000800007c0c */ /* 0x000fda000bf05270 */
[----:B------:R-:W-:Y:S05]  /*3730*/  @P0 BRA `(.L_x_63) ;  /* 0x0000000000580947 */ /* 0x000fea0003800000 */
[----:B------:R-:W1:Y:S02]  /*3740*/  LDS R0, [UR4+0x18] ;  /* 0x00001804ff007984 */ /* 0x000e640008000800 */
[----:B-1----:R-:W-:-:S04]  /*3750*/  LOP3.LUT R0, R0, UR5, RZ, 0xc0, !PT ;  /* 0x0000000500007c12 */ /* 0x002fc8000f8ec0ff */
[----:B------:R-:W-:-:S13]  /*3760*/  ISETP.NE.AND P0, PT, R0, UR5, PT ;  /* 0x0000000500007c0c */ /* 0x000fda000bf05270 */
[----:B------:R-:W-:Y:S05]  /*3770*/  @P0 BRA `(.L_x_64) ;  /* 0x00000000003c0947 */ /* 0x000fea0003800000 */
[----:B------:R-:W1:Y:S01]  /*3780*/  S2R R2, SR_LANEID ;  /* 0x0000000000027919 */ /* 0x000e620000000000 */
[----:B------:R-:W-:Y:S01]  /*3790*/  ULOP3.LUT UR8, URZ, UR8, URZ, 0x33, !UPT ;  /* 0x00000008ff087292 */ /* 0x000fe2000f8e33ff */
[----:B------:R-:W-:Y:S01]  /*37a0*/  LOP3.LUT R4, RZ, UR5, RZ, 0x33, !PT ;  /* 0x00000005ff047c12 */ /* 0x000fe2000f8e33ff */
[----:B------:R-:W-:Y:S02]  /*37b0*/  VOTEU.ANY UR7, UPT, PT ;  /* 0x0000000000077886 */ /* 0x000fe400038e0100 */
[----:B------:R-:W-:Y:S01]  /*37c0*/  UFLO.U32 UR7, UR7 ;  /* 0x00000007000772bd */ /* 0x000fe200080e0000 */
[----:B------:R-:W2:Y:S01]  /*37d0*/  REDUX UR5, R4 ;  /* 0x00000000040573c4 */ /* 0x000ea20000000000 */
[----:B------:R-:W-:-:S06]  /*37e0*/  IMAD.U32 R0, RZ, RZ, UR8 ;  /* 0x00000008ff007e24 */ /* 0x000fcc000f8e00ff */
[----:B------:R4:W-:Y:S01]  /*37f0*/  UTCATOMSWS.AND URZ, UR8 ;  /* 0x0000000800ff79e3 */ /* 0x0009e20008000000 */
[----:B------:R-:W3:Y:S01]  /*3800*/  REDUX UR6, R0 ;  /* 0x00000000000673c4 */ /* 0x000ee20000000000 */
[----:B-1----:R-:W-:Y:S01]  /*3810*/  ISETP.EQ.U32.AND P0, PT, R2, UR7, PT ;  /* 0x0000000702007c0c */ /* 0x002fe2000bf02070 */
[----:B--2---:R-:W-:Y:S01]  /*3820*/  IMAD.U32 R2, RZ, RZ, UR5 ;  /* 0x00000005ff027e24 */ /* 0x004fe2000f8e00ff */
[----:B---3--:R-:W-:-:S11]  /*3830*/  MOV R3, UR6 ;  /* 0x0000000600037c02 */ /* 0x008fd60008000f00 */
[----:B------:R4:W-:Y:S04]  /*3840*/  @P0 ATOMS.AND RZ, [UR4+0x14], R3 ;  /* 0x00001403ffff098c */ /* 0x0009e8000a800004 */
[----:B------:R4:W-:Y:S01]  /*3850*/  @P0 ATOMS.AND RZ, [UR4+0x18], R2 ;  /* 0x00001802ffff098c */ /* 0x0009e2000a800004 */
[----:B------:R-:W-:Y:S05]  /*3860*/  BRA `(.L_x_65) ;  /* 0x0000000000147947 */ /* 0x000fea0003800000 */
.L_x_64:
[----:B------:R-:W-:Y:S02]  /*3870*/  MOV R2, 0x3890 ;  /* 0x0000389000027802 */ /* 0x000fe40000000f00 */
[----:B---3-5:R-:W-:Y:S05]  /*3880*/  CALL.REL.NOINC `($__internal_0_$__cuda_sm10x_tcgen05_guardrail_trap_col_being_dealloced_not_returned_by_alloc) ;  /* 0x0000004000207944 */ /* 0x028fea0003c00000 */
[----:B------:R-:W-:Y:S05]  /*3890*/  BRA `(.L_x_65) ;  /* 0x0000000000087947 */ /* 0x000fea0003800000 */
.L_x_63:
[----:B------:R-:W-:Y:S02]  /*38a0*/  MOV R2, 0x38c0 ;  /* 0x000038c000027802 */ /* 0x000fe40000000f00 */
[----:B---3-5:R-:W-:Y:S05]  /*38b0*/  CALL.REL.NOINC `($__internal_2_$__cuda_sm10x_tcgen05_guardrail_trap_unallocated_columns_being_dealloced) ;  /* 0x00000040002c7944 */ /* 0x028fea0003c00000 */
.L_x_65:
[----:B------:R-:W-:Y:S01]  /*38c0*/  NOP ;  /* 0x0000000000007918 */ /* 0x000fe20000000000 */
[----:B----4-:R-:W-:Y:S05]  /*38d0*/  EXIT ;  /* 0x000000000000794d */ /* 0x010fea0003800000 */
.L_x_47:
[----:B------:R-:W-:-:S09]  /*38e0*/  UISETP.NE.OR UP2, UPT, UR8, 0x3, !UP2 ;  /* 0x000000030800788c */ /* 0x000fd2000d745670 */
[----:B------:R-:W-:Y:S05]  /*38f0*/  BRA.U UP2, `(.L_x_66) ;  /* 0x0000000d02b07547 */ /* 0x000fea000b800000 */
[----:B------:R-:W1:Y:S01]  /*3900*/  LDC R0, c[0x0][0xb30] ;  /* 0x0002cc00ff007b82 */ /* 0x000e620000000800 */
[----:B------:R-:W2:Y:S01]  /*3910*/  LDCU.64 UR8, c[0x0][0x888] ;  /* 0x00011100ff0877ac */ /* 0x000ea20008000a00 */
[----:B------:R-:W-:Y:S02]  /*3920*/  HFMA2 R25, -RZ, RZ, 0, 0 ;  /* 0x00000000ff197431 */ /* 0x000fe400000001ff */
[----:B------:R-:W-:Y:S01]  /*3930*/  IMAD.MOV.U32 R34, RZ, RZ, 0x1 ;  /* 0x00000001ff227424 */ /* 0x000fe200078e00ff */
[----:B------:R-:W-:Y:S01]  /*3940*/  MOV R23, 0x2000 ;  /* 0x0000200000177802 */ /* 0x000fe20000000f00 */
[----:B------:R-:W4:Y:S01]  /*3950*/  LDCU.64 UR4, c[0x0][0x890] ;  /* 0x00011200ff0477ac */ /* 0x000f220008000a00 */
[----:B------:R-:W-:Y:S01]  /*3960*/  IMAD.MOV.U32 R27, RZ, RZ, RZ ;  /* 0x000000ffff1b7224 */ /* 0x000fe200078e00ff */
[----:B------:R-:W3:Y:S01]  /*3970*/  LDC R19, c[0x0][0x370] ;  /* 0x0000dc00ff137b82 */ /* 0x000ee20000000800 */
[----:B------:R-:W-:Y:S01]  /*3980*/  UMOV UR7, 0x400 ;  /* 0x0000040000077882 */ /* 0x000fe20000000000 */
[----:B------:R-:W-:-:S02]  /*3990*/  UPLOP3.LUT UP1, UPT, UPT, UPT, UPT, 0x40, 0x4 ;  /* 0x000000000004789c */ /* 0x000fc40003f2e870 */
[----:B------:R-:W-:Y:S01]  /*39a0*/  ULEA UR7, UR37, UR7, 0x18 ;  /* 0x0000000725077291 */ /* 0x000fe2000f8ec0ff */
[----:B------:R-:W-:-:S03]  /*39b0*/  UMOV UR13, URZ ;  /* 0x000000ff000d7c82 */ /* 0x000fc60008000000 */
[----:B------:R-:W3:Y:S01]  /*39c0*/  LDC R2, c[0x0][0xb0c] ;  /* 0x0002c300ff027b82 */ /* 0x000ee20000000800 */
[----:B--2---:R-:W-:Y:S02]  /*39d0*/  UISETP.NE.U32.AND UP3, UPT, UR8, URZ, UPT ;  /* 0x000000ff0800728c */ /* 0x004fe4000bf65070 */
[----:B----4-:R-:W-:-:S05]  /*39e0*/  UISETP.NE.U32.AND UP4, UPT, UR4, URZ, UPT ;  /* 0x000000ff0400728c */ /* 0x010fca000bf85070 */
[----:B------:R-:W2:Y:S01]  /*39f0*/  LDC R18, c[0x0][0xb20] ;  /* 0x0002c800ff127b82 */ /* 0x000ea20000000800 */
[----:B-1----:R-:W-:Y:S01]  /*3a00*/  ISETP.NE.AND P1, PT, R0, 0x1, PT ;  /* 0x000000010000780c */ /* 0x002fe20003f25270 */
[----:B------:R-:W-:Y:S02]  /*3a10*/  UISETP.NE.AND.EX UP3, UPT, UR9, URZ, UPT, UP3 ;  /* 0x000000ff0900728c */ /* 0x000fe4000bf65330 */
[----:B------:R-:W-:-:S04]  /*3a20*/  UISETP.NE.AND.EX UP4, UPT, UR5, URZ, UPT, UP4 ;  /* 0x000000ff0500728c */ /* 0x000fc8000bf85340 */
[----:B-----5:R-:W1:Y:S08]  /*3a30*/  LDC.64 R32, c[0x0][0x348] ;  /* 0x0000d200ff207b82 */ /* 0x020e700000000a00 */
[----:B------:R-:W4:Y:S08]  /*3a40*/  LDC.64 R16, c[0x0][0xb10] ;  /* 0x0002c400ff107b82 */ /* 0x000f300000000a00 */
[----:B------:R-:W1:Y:S08]  /*3a50*/  LDC.64 R6, c[0x0][0xb18] ;  /* 0x0002c600ff067b82 */ /* 0x000e700000000a00 */
[----:B------:R-:W1:Y:S08]  /*3a60*/  LDC.64 R4, c[0x0][0xb28] ;  /* 0x0002ca00ff047b82 */ /* 0x000e700000000a00 */
[----:B--23--:R-:W1:Y:S02]  /*3a70*/  LDC R22, c[0x0][0x374] ;  /* 0x0000dd00ff167b82 */ /* 0x00ce640000000800 */
.L_x_75:
[----:B------:R-:W-:Y:S02]  /*3a80*/  LEA R0, R27, UR7, 0x3 ;  /* 0x000000071b007c11 */ /* 0x000fe4000f8e18ff */
[----:B------:R-:W-:Y:S02]  /*3a90*/  SHF.L.U32 R3, R25, 0x1f, RZ ;  /* 0x0000001f19037819 */ /* 0x000fe400000006ff */
[----:B------:R-:W-:Y:S02]  /*3aa0*/  LEA R28, R27, UR7, 0x4 ;  /* 0x000000071b1c7c11 */ /* 0x000fe4000f8e20ff */
[----:B--2---:R-:W2:Y:S02]  /*3ab0*/  SYNCS.PHASECHK.TRANS64.TRYWAIT P0, [R0+URZ+0x70], R3 ;  /* 0x00007003000075a7 */ /* 0x004ea400080011ff */
[----:B--2---:R-:W-:Y:S05]  /*3ac0*/  @!P0 BRA `(.L_x_67) ;  /* 0x0000003800b48947 */ /* 0x004fea0003800000 */
.L_x_139:
[----:B------:R-:W-:Y:S01]  /*3ad0*/  ISETP.GE.AND P0, PT, R26, 0x1, PT ;  /* 0x000000011a00780c */ /* 0x000fe20003f06270 */
[----:B------:R-:W3:Y:S01]  /*3ae0*/  LDS.128 R28, [R28+0x100] ;  /* 0x000100001c1c7984 */ /* 0x000ee20000000c00 */
[----:B--2---:R-:W-:Y:S01]  /*3af0*/  VIADD R0, R0, 0x80 ;  /* 0x0000008000007836 */ /* 0x004fe20000000000 */
[----:B------:R-:W-:Y:S01]  /*3b00*/  @!PT LDS RZ, [RZ] ;  /* 0x00000000fffff984 */ /* 0x000fe20000000800 */
[----:B------:R-:W-:Y:S01]  /*3b10*/  @!PT LDS RZ, [RZ] ;  /* 0x00000000fffff984 */ /* 0x000fe20000000800 */
[----:B------:R-:W-:Y:S01]  /*3b20*/  @!PT LDS RZ, [RZ] ;  /* 0x00000000fffff984 */ /* 0x000fe20000000800 */
[----:B------:R-:W-:Y:S01]  /*3b30*/  @!PT LDS RZ, [RZ] ;  /* 0x00000000fffff984 */ /* 0x000fe20000000800 */
[----:B------:R2:W-:Y:S06]  /*3b40*/  MEMBAR.ALL.CTA ;  /* 0x0000000000007992 */ /* 0x0005ec0000008000 */
[----:B--2---:R-:W2:Y:S01]  /*3b50*/  FENCE.VIEW.ASYNC.S ;  /* 0x00000000000073c6 */ /* 0x004ea20000000000 */
[----:B------:R-:W-:Y:S04]  /*3b60*/  PRMT R0, RZ, 0x654, R0 ;  /* 0x00000654ff007816 */ /* 0x000fe80000000000 */
[----:B--2---:R2:W-:Y:S01]  /*3b70*/  SYNCS.ARRIVE.TRANS64.RED.A1T0 RZ, [R0+URZ], RZ ;  /* 0x000000ff00ff79a7 */ /* 0x0045e200081004ff */
[----:B---3--:R-:W-:Y:S11]  /*3b80*/  LOP3.LUT P3, RZ, R30, 0x1, RZ, 0xc0, !PT ;  /* 0x000000011eff7812 */ /* 0x008ff6000786c0ff */
[----:B------:R-:W-:Y:S02]  /*3b90*/  @!UPT UIADD3 URZ, UPT, UPT, URZ, URZ, URZ ;  /* 0x000000fffffff290 */ /* 0x000fe4000fffe0ff */
[----:B------:R-:W-:Y:S02]  /*3ba0*/  @P3 MOV R13, R28 ;  /* 0x0000001c000d3202 */ /* 0x000fe40000000f00 */
[----:B------:R-:W-:Y:S01]  /*3bb0*/  @P3 LOP3.LUT R8, R29, 0xffff, RZ, 0xc0, !PT ;  /* 0x0000ffff1d083812 */ /* 0x000fe200078ec0ff */
[----:B--2---:R-:W-:Y:S06]  /*3bc0*/  @!P0 BRA `(.L_x_68) ;  /* 0x0000000000a48947 */ /* 0x004fec0003800000 */
[----:B-1----:R-:W-:Y:S01]  /*3bd0*/  IMAD.HI.U32 R37, R22, R7, RZ ;  /* 0x0000000716257227 */ /* 0x002fe200078e00ff */
[----:B------:R-:W-:Y:S02]  /*3be0*/  ISETP.NE.AND P0, PT, R6, 0x1, PT ;  /* 0x000000010600780c */ /* 0x000fe40003f05270 */
[----:B------:R-:W-:Y:S01]  /*3bf0*/  ISETP.NE.AND P2, PT, R26, 0x1, PT ;  /* 0x000000011a00780c */ /* 0x000fe20003f45270 */
[----:B----4-:R-:W-:Y:S01]  /*3c00*/  IMAD.HI.U32 R36, R19, R16, RZ ;  /* 0x0000001013247227 */ /* 0x010fe200078e00ff */
[----:B------:R-:W-:Y:S02]  /*3c10*/  SHF.R.U32.HI R37, RZ, R18, R37 ;  /* 0x00000012ff257219 */ /* 0x000fe40000011625 */
[----:B------:R-:W-:Y:S01]  /*3c20*/  ISETP.NE.AND P4, PT, R2, 0x1, PT ;  /* 0x000000010200780c */ /* 0x000fe20003f85270 */
[----:B------:R-:W-:Y:S01]  /*3c30*/  IMAD.HI.U32 R38, R13, R16, RZ ;  /* 0x000000100d267227 */ /* 0x000fe200078e00ff */
[----:B------:R-:W-:Y:S02]  /*3c40*/  SHF.R.U32.HI R36, RZ, R17, R36 ;  /* 0x00000011ff247219 */ /* 0x000fe40000011624 */
[----:B------:R-:W-:Y:S01]  /*3c50*/  SEL R3, R22, R37, !P0 ;  /* 0x0000002516037207 */ /* 0x000fe20004000000 */
[C---:B------:R-:W-:Y:S01]  /*3c60*/  IMAD.HI.U32 R37, R8.reuse, R7, RZ ;  /* 0x0000000708257227 */ /* 0x040fe200078e00ff */
[----:B------:R-:W-:Y:S02]  /*3c70*/  SEL R11, R19, R36, !P4 ;  /* 0x00000024130b7207 */ /* 0x000fe40006000000 */
[----:B------:R-:W-:Y:S01]  /*3c80*/  SHF.R.U32.HI R38, RZ, R17, R38 ;  /* 0x00000011ff267219 */ /* 0x000fe20000011626 */
[----:B------:R-:W-:Y:S01]  /*3c90*/  IMAD.HI.U32 R40, R3, R4, RZ ;  /* 0x0000000403287227 */ /* 0x000fe200078e00ff */
[----:B------:R-:W-:Y:S03]  /*3ca0*/  SHF.R.U32.HI R37, RZ, R18, R37 ;  /* 0x00000012ff257219 */ /* 0x000fe60000011625 */
[----:B------:R-:W-:Y:S01]  /*3cb0*/  IMAD.HI.U32 R36, R11, R4, RZ ;  /* 0x000000040b247227 */ /* 0x000fe200078e00ff */
[----:B------:R-:W-:Y:S02]  /*3cc0*/  @P2 SHF.R.U32.HI R3, RZ, R5, R40 ;  /* 0x00000005ff032219 */ /* 0x000fe40000011628 */
[----:B------:R-:W-:Y:S02]  /*3cd0*/  SEL R9, R8, R37, !P0 ;  /* 0x0000002508097207 */ /* 0x000fe40004000000 */
[----:B------:R-:W-:Y:S01]  /*3ce0*/  @P2 SHF.R.U32.HI R11, RZ, R5, R36 ;  /* 0x00000005ff0b2219 */ /* 0x000fe20000011624 */
[C---:B------:R-:W-:Y:S01]  /*3cf0*/  IMAD R10, R26.reuse, R3, RZ ;  /* 0x000000031a0a7224 */ /* 0x040fe200078e02ff */
[----:B------:R-:W-:Y:S01]  /*3d00*/  SEL R3, R13, R38, !P4 ;  /* 0x000000260d037207 */ /* 0x000fe20006000000 */
[C---:B------:R-:W-:Y:S03]  /*3d10*/  IMAD.HI.U32 R14, R9.reuse, R4, RZ ;  /* 0x00000004090e7227 */ /* 0x040fe600078e00ff */
[----:B------:R-:W-:Y:S01]  /*3d20*/  ISETP.GE.AND P0, PT, R9, R10, PT ;  /* 0x0000000a0900720c */ /* 0x000fe20003f06270 */
[C---:B------:R-:W-:Y:S01]  /*3d30*/  IMAD R12, R26.reuse, R11, RZ ;  /* 0x0000000b1a0c7224 */ /* 0x040fe200078e02ff */
[-C--:B------:R-:W-:Y:S04]  /*3d40*/  SHF.R.U32.HI R14, RZ, R5.reuse, R14 ;  /* 0x00000005ff0e7219 */ /* 0x080fe8000001160e */
[----:B------:R-:W-:Y:S02]  /*3d50*/  ISETP.GE.OR P0, PT, R3, R12, P0 ;  /* 0x0000000c0300720c */ /* 0x000fe40000706670 */
[----:B------:R-:W-:Y:S05]  /*3d60*/  SEL R15, R9, R14, !P2 ;  /* 0x0000000e090f7207 */ /* 0x000fea0005000000 */
[----:B------:R-:W-:Y:S04]  /*3d70*/  IMAD.MOV R14, RZ, RZ, -R15 ;  /* 0x000000ffff0e7224 */ /* 0x000fe800078e0a0f */
[----:B------:R-:W-:Y:S02]  /*3d80*/  IMAD R14, R26, R14, R9 ;  /* 0x0000000e1a0e7224 */ /* 0x000fe400078e0209 */
[C---:B------:R-:W-:Y:S05]  /*3d90*/  @!P0 IMAD.HI.U32 R10, R3.reuse, R4, RZ ;  /* 0x00000004030a8227 */ /* 0x040fea00078e00ff */
[----:B------:R-:W-:Y:S04]  /*3da0*/  @!P0 SHF.R.U32.HI R10, RZ, R5, R10 ;  /* 0x00000005ff0a8219 */ /* 0x000fe8000001160a */
[----:B------:R-:W-:Y:S01]  /*3db0*/  @!P0 SEL R0, R3, R10, !P2 ;  /* 0x0000000a03008207 */ /* 0x000fe20005000000 */
[----:B------:R-:W-:Y:S03]  /*3dc0*/  IMAD.MOV R10, RZ, RZ, -R3 ;  /* 0x000000ffff0a7224 */ /* 0x000fe600078e0a03 */
[----:B------:R-:W-:Y:S01]  /*3dd0*/  @!P0 IADD3 R15, PT, PT, R15, -R0, RZ ;  /* 0x800000000f0f8210 */ /* 0x000fe20007ffe0ff */
[----:B------:R-:W-:Y:S01]  /*3de0*/  @!P0 IMAD R0, R11, R14, R0 ;  /* 0x0000000e0b008224 */ /* 0x000fe200078e0200 */
[----:B------:R-:W-:Y:S01]  /*3df0*/  IADD3 R11, PT, PT, -R9, RZ, RZ ;  /* 0x000000ff090b7210 */ /* 0x000fe20007ffe1ff */
[----:B------:R-:W-:Y:S02]  /*3e00*/  IMAD R13, R2, R10, R13 ;  /* 0x0000000a020d7224 */ /* 0x000fe400078e020d */
[----:B------:R-:W-:Y:S02]  /*3e10*/  @!P0 IMAD R9, R15, R26, R3 ;  /* 0x0000001a0f098224 */ /* 0x000fe400078e0203 */
[----:B------:R-:W-:Y:S02]  /*3e20*/  @!P0 IMAD.MOV.U32 R3, RZ, RZ, R0 ;  /* 0x000000ffff038224 */ /* 0x000fe400078e0000 */
[----:B------:R-:W-:Y:S02]  /*3e30*/  IMAD R8, R6, R11, R8 ;  /* 0x0000000b06087224 */ /* 0x000fe400078e0208 */
[----:B------:R-:W-:Y:S02]  /*3e40*/  IMAD R13, R3, R2, R13 ;  /* 0x00000002030d7224 */ /* 0x000fe400078e020d */
[----:B------:R-:W-:Y:S02]  /*3e50*/  IMAD R8, R9, R6, R8 ;  /* 0x0000000609087224 */ /* 0x000fe400078e0208 */
.L_x_68:
[----:B------:R-:W-:Y:S05]  /*3e60*/  BRA.U UP1, `(.L_x_69) ;  /* 0x0000000101107547 */ /* 0x000fea000b800000 */
[----:B------:R-:W-:Y:S04]  /*3e70*/  MOV R0, UR6 ;  /* 0x0000000600007c02 */ /* 0x000fe80008000f00 */
[----:B------:R-:W-:Y:S04]  /*3e80*/  SHF.L.U32 R3, R0, 0x1f, RZ ;  /* 0x0000001f00037819 */ /* 0x000fe800000006ff */
[----:B------:R-:W2:Y:S02]  /*3e90*/  SYNCS.PHASECHK.TRANS64.TRYWAIT P0, [UR7+0x68], R3 ;  /* 0x00006803ff0075a7 */ /* 0x000ea40008001107 */
[----:B--2---:R-:W-:Y:S05]  /*3ea0*/  @!P0 BRA `(.L_x_70) ;  /* 0x0000003400d08947 */ /* 0x004fea0003800000 */
.L_x_69:
[----:B------:R-:W-:Y:S02]  /*3eb0*/  R2UR UR11, R21 ;  /* 0x00000000150b72ca */ /* 0x000fe400000e0000 */
[----:B------:R-:W-:Y:S02]  /*3ec0*/  R2UR UR10, R20 ;  /* 0x00000000140a72ca */ /* 0x000fe400000e0000 */
[----:B------:R-:W-:Y:S04]  /*3ed0*/  ISETP.NE.U32.AND P2, PT, RZ, UR4, PT ;  /* 0x00000004ff007c0c */ /* 0x000fe8000bf45070 */
[----:B------:R-:W-:Y:S05]  /*3ee0*/  ISETP.NE.AND.EX P2, PT, RZ, UR5, PT, P2 ;  /* 0x00000005ff007c0c */ /* 0x000fea000bf45320 */
[----:B------:R-:W-:Y:S02]  /*3ef0*/  USHF.L.U32 UR11, UR11, 0x6, URZ ;  /* 0x000000060b0b7899 */ /* 0x000fe400080006ff */
[----:B------:R-:W-:Y:S01]  /*3f00*/  USHF.L.U32 UR10, UR10, 0x6, URZ ;  /* 0x000000060a0a7899 */ /* 0x000fe200080006ff */
[----:B------:R-:W-:Y:S11]  /*3f10*/  BRA.U !UP4, `(.L_x_71) ;  /* 0x000000010c347547 */ /* 0x000ff6000b800000 */
[----:B------:R-:W-:Y:S01]  /*3f20*/  UPLOP3.LUT UP0, UPT, UPT, UPT, UP3, 0x80, 0x8 ;  /* 0x000000000008789c */ /* 0x000fe20003f0f030 */
[----:B--2---:R-:W-:Y:S02]  /*3f30*/  HFMA2 R0, -RZ, RZ, 0, 5.9604644775390625e-08 ;  /* 0x00000001ff007431 */ /* 0x004fe400000001ff */
[----:B------:R-:W-:Y:S03]  /*3f40*/  IMAD.MOV.U32 R67, RZ, RZ, 0x1 ;  /* 0x00000001ff437424 */ /* 0x000fe600078e00ff */
[----:B------:R-:W-:Y:S05]  /*3f50*/  PLOP3.LUT P0, PT, PT, PT, UP0, 0x80, 0x8 ;  /* 0x000000000008781c */ /* 0x000fea0003f0f008 */
[----:B------:R-:W2:Y:S01]  /*3f60*/  @UP0 LDCU.64 UR14, c[0x0][0x888] ;  /* 0x00011100ff0e07ac */ /* 0x000ea20008000a00 */
[----:B------:R-:W-:Y:S07]  /*3f70*/  @UP0 UIMAD UR8, UR36, UR4, URZ ;  /* 0x00000004240802a4 */ /* 0x000fee000f8e02ff */
[----:B------:R-:W-:Y:S01]  /*3f80*/  @!P0 PRMT R67, R0, 0x7610, R67 ;  /* 0x0000761000438816 */ /* 0x000fe20000000043 */
[----:B--2---:R-:W-:Y:S03]  /*3f90*/  @UP0 UIMAD.WIDE UR14, UR8, 0x4, UR14 ;  /* 0x00000004080e08a5 */ /* 0x004fe6000f8e020e */
[----:B------:R-:W2:Y:S03]  /*3fa0*/  @!UP0 LDCU UR8, c[0x0][0x880] ;  /* 0x00011000ff0887ac */ /* 0x000ea60008000800 */
[----:B------:R-:W-:Y:S01]  /*3fb0*/  IMAD.U32 R10, RZ, RZ, UR14 ;  /* 0x0000000eff0a7e24 */ /* 0x000fe2000f8e00ff */
[----:B------:R-:W-:Y:S05]  /*3fc0*/  MOV R11, UR15 ;  /* 0x0000000f000b7c02 */ /* 0x000fea0008000f00 */
[----:B------:R3:W5:Y:S02]  /*3fd0*/  @P0 LDG.E R35, desc[UR46][R10.64] ;  /* 0x0000002e0a230981 */ /* 0x000764000c1e1900 */
[----:B--23--:R-:W-:Y:S07]  /*3fe0*/  @!P0 IMAD.U32 R35, RZ, RZ, UR8 ;  /* 0x00000008ff238e24 */ /* 0x00cfee000f8e00ff */
.L_x_71:
[----:B-----5:R-:W-:Y:S01]  /*3ff0*/  @!P2 FSETP.EQ.AND P0, PT, R35, RZ, PT ;  /* 0x000000ff2300a20b */ /* 0x020fe20003f02000 */
[----:B------:R-:W-:Y:S01]  /*4000*/  @!UPT UIADD3 URZ, UPT, UPT, URZ, URZ, URZ ;  /* 0x000000fffffff290 */ /* 0x000fe2000fffe0ff */
[----:B------:R-:W-:Y:S11]  /*4010*/  @!P2 BRA `(.L_x_72) ;  /* 0x000000000014a947 */ /* 0x000ff60003800000 */
[----:B------:R-:W-:Y:S02]  /*4020*/  LOP3.LUT P2, RZ, R67, 0xff, RZ, 0xc0, !PT ;  /* 0x000000ff43ff7812 */ /* 0x000fe4000784c0ff */
[----:B------:R-:W-:Y:S04]  /*4030*/  PLOP3.LUT P0, PT, PT, PT, UP0, 0x80, 0x8 ;  /* 0x000000000008781c */ /* 0x000fe80003f0f008 */
[----:B------:R-:W-:Y:S07]  /*4040*/  PLOP3.LUT P0, PT, P0, PT, PT, 0x8, 0x80 ;  /* 0x000000000080781c */ /* 0x000fee000070e170 */
[----:B------:R-:W-:Y:S11]  /*4050*/  @P2 FSETP.EQ.AND P0, PT, R35, RZ, PT ;  /* 0x000000ff2300220b */ /* 0x000ff60003f02000 */
[----:B------:R-:W-:Y:S02]  /*4060*/  @!UPT UIADD3 URZ, UPT, UPT, URZ, URZ, URZ ;  /* 0x000000fffffff290 */ /* 0x000fe4000fffe0ff */
.L_x_72:
[----:B------:R-:W-:Y:S01]  /*4070*/  ULEA UR15, UR13, UR7, 0x3 ;  /* 0x000000070d0f7291 */ /* 0x000fe2000f8e18ff */
[----:B--2---:R-:W-:Y:S02]  /*4080*/  SHF.L.U32 R3, R34, 0x1f, RZ ;  /* 0x0000001f22037819 */ /* 0x004fe400000006ff */
[----:B------:R-:W-:Y:S04]  /*4090*/  ELECT P4, URZ, PT ;  /* 0x0000000000ff782f */ /* 0x000fe80003880000 */
[----:B------:R-:W-:Y:S02]  /*40a0*/  PLOP3.LUT P4, PT, P0, P4, PT, 0xf2, 0x2f ;  /* 0x00000000002f781c */ /* 0x000fe40000789e72 */
[----:B------:R-:W2:Y:S11]  /*40b0*/  SYNCS.PHASECHK.TRANS64.TRYWAIT P2, [UR15+0x48], R3 ;  /* 0x00004803ff0075a7 */ /* 0x000eb6000804110f */
[----:B-1----:R-:W-:Y:S05]  /*40c0*/  @!P4 IADD3 R20, P0, PT, R32, 0x580, RZ ;  /* 0x000005802014c810 */ /* 0x002fea0007f1e0ff */
[----:B------:R-:W-:Y:S01]  /*40d0*/  @!P4 IMAD.X R12, RZ, RZ, R33, P0 ;  /* 0x000000ffff0cc224 */ /* 0x000fe200000e0621 */
[----:B--2---:R-:W-:Y:S07]  /*40e0*/  @!P2 BRA `(.L_x_73) ;  /* 0x000000340058a947 */ /* 0x004fee0003800000 */
.L_x_142:
[----:B------:R-:W2:Y:S01]  /*40f0*/  LDC.64 R14, c[0x0][0xb10] ;  /* 0x0002c400ff0e7b82 */ /* 0x000ea20000000a00 */
[----:B------:R-:W-:Y:S01]  /*4100*/  @!P4 R2UR UR8, R12 ;  /* 0x000000000c08c2ca */ /* 0x000fe200000e0000 */
[----:B------:R-:W-:Y:S01]  /*4110*/  VOTEU.ALL UP2, P4 ;  /* 0x0000000000ff7886 */ /* 0x000fe20002040000 */
[----:B------:R-:W-:Y:S01]  /*4120*/  @!P4 R2UR UR9, R20 ;  /* 0x000000001409c2ca */ /* 0x000fe200000e0000 */
[----:B------:R-:W-:Y:S01]  /*4130*/  VOTEU.ALL UP1, P4 ;  /* 0x0000000000ff7886 */ /* 0x000fe20002020000 */
[----:B------:R-:W-:Y:S03]  /*4140*/  UMOV UR20, 0x0 ;  /* 0x0000000000147882 */ /* 0x000fe60000000000 */
[----:B------:R-:W3:Y:S01]  /*4150*/  LDC.64 R10, c[0x0][0xb18] ;  /* 0x0002c600ff0a7b82 */ /* 0x000ee20000000a00 */
[----:B------:R-:W-:Y:S01]  /*4160*/  UMOV UR21, 0x10000000 ;  /* 0x1000000000157882 */ /* 0x000fe20000000000 */
[----:B------:R-:W-:Y:S01]  /*4170*/  UMOV UR12, UR36 ;  /* 0x00000024000c7c82 */ /* 0x000fe20008000000 */
[----:B------:R-:W-:Y:S01]  /*4180*/  UIADD3 UR14, UPT, UPT, UR13, 0x1, URZ ;  /* 0x000000010d0e7890 */ /* 0x000fe2000fffe0ff */
[----:B------:R-:W-:Y:S01]  /*4190*/  @P3 SHF.R.U32.HI R24, RZ, 0x10, R29 ;  /* 0x00000010ff183819 */ /* 0x000fe2000001161d */
[----:B------:R-:W-:Y:S03]  /*41a0*/  VIADD R27, R27, 0x1 ;  /* 0x000000011b1b7836 */ /* 0x000fe60000000000 */
[----:B-1----:R-:W1:Y:S01]  /*41b0*/  @!P1 LDC R0, c[0x0][0xb20] ;  /* 0x0002c800ff009b82 */ /* 0x002e620000000800 */
[----:B------:R-:W-:Y:S01]  /*41c0*/  UISETP.NE.AND UP5, UPT, UR14, 0x3, UPT ;  /* 0x000000030e00788c */ /* 0x000fe2000bfa5270 */
[----:B------:R-:W-:Y:S01]  /*41d0*/  IMAD.U32 R21, RZ, RZ, UR8 ;  /* 0x00000008ff157e24 */ /* 0x000fe2000f8e00ff */
[----:B------:R-:W-:Y:S05]  /*41e0*/  @!UP2 ULEA UR8, UR13, UR7, 0xd ;  /* 0x000000070d08a291 */ /* 0x000fea000f8e68ff */
[----:B------:R-:W5:Y:S01]  /*41f0*/  @!P1 LDC R3, c[0x0][0xb0c] ;  /* 0x0002c300ff039b82 */ /* 0x000f620000000800 */
[----:B------:R-:W-:Y:S01]  /*4200*/  IMAD.U32 R20, RZ, RZ, UR9 ;  /* 0x00000009ff147e24 */ /* 0x000fe2000f8e00ff */
[----:B------:R-:W-:Y:S01]  /*4210*/  UIADD3 UR9, UPT, UPT, UR15, 0x30, URZ ;  /* 0x000000300f097890 */ /* 0x000fe2000fffe0ff */
[----:B------:R-:W-:Y:S01]  /*4220*/  @!P4 R2UR UR19, R21 ;  /* 0x000000001513c2ca */ /* 0x000fe200000e0000 */
[----:B------:R-:W-:Y:S02]  /*4230*/  @!UP2 UIADD3 UR8, UPT, UPT, UR8, 0x400, URZ ;  /* 0x000004000808a890 */ /* 0x000fe4000fffe0ff */
[----:B------:R-:W-:Y:S01]  /*4240*/  @!P4 R2UR UR18, R20 ;  /* 0x000000001412c2ca */ /* 0x000fe200000e0000 */
[----:B------:R-:W-:Y:S01]  /*4250*/  @!P4 IMAD.MOV.U32 R20, RZ, RZ, 0x2000 ;  /* 0x00002000ff14c424 */ /* 0x000fe200078e00ff */
[----:B------:R-:W-:Y:S02]  /*4260*/  UPRMT UR16, UR37, 0x654, UR9 ;  /* 0x0000065425107896 */ /* 0x000fe40008000009 */
[----:B------:R-:W-:Y:S02]  /*4270*/  USEL UR17, URZ, 0x1, UP5 ;  /* 0x00000001ff117887 */ /* 0x000fe4000a800000 */
[----:B------:R-:W-:Y:S04]  /*4280*/  USEL UR14, UR14, URZ, UP5 ;  /* 0x000000ff0e0e7287 */ /* 0x000fe8000a800000 */
[----:B------:R-:W-:Y:S01]  /*4290*/  ULEA UR13, UR14, UR7, 0x3 ;  /* 0x000000070e0d7291 */ /* 0x000fe2000f8e18ff */
[----:B------:R-:W-:Y:S02]  /*42a0*/  LOP3.LUT R34, R34, UR17, RZ, 0x3c, !PT ;  /* 0x0000001122227c12 */ /* 0x000fe4000f8e3cff */
[----:B------:R1:W-:Y:S01]  /*42b0*/  @!UP1 UTMALDG.3D [UR8], [UR18], desc[UR20] ;  /* 0x00001408120095b4 */ /* 0x0003e20008011000 */
[----:B------:R1:W-:Y:S01]  /*42c0*/  @!P4 SYNCS.ARRIVE.TRANS64.RED.A0TR RZ, [UR15+0x30], R20 ;  /* 0x00003014ffffc9a7 */ /* 0x0003e2000830040f */
[----:B------:R-:W-:Y:S02]  /*42d0*/  SHF.L.U32 R12, R34, 0x1f, RZ ;  /* 0x0000001f220c7819 */ /* 0x000fe400000006ff */
[----:B-----5:R-:W-:Y:S01]  /*42e0*/  @!P1 ISETP.NE.AND P2, PT, R3, 0x1, PT ;  /* 0x000000010300980c */ /* 0x020fe20003f45270 */
[C---:B--2---:R-:W-:Y:S01]  /*42f0*/  @!P1 IMAD.HI.U32 R14, R13.reuse, R14, RZ ;  /* 0x0000000e0d0e9227 */ /* 0x044fe200078e00ff */
[----:B---3--:R-:W-:Y:S03]  /*4300*/  @!P1 ISETP.NE.AND P0, PT, R10, 0x1, PT ;  /* 0x000000010a00980c */ /* 0x008fe60003f05270 */
[C---:B------:R-:W-:Y:S01]  /*4310*/  @!P1 IMAD.HI.U32 R11, R8.reuse, R11, RZ ;  /* 0x0000000b080b9227 */ /* 0x040fe200078e00ff */
[----:B------:R-:W-:Y:S04]  /*4320*/  @!P1 SHF.R.U32.HI R14, RZ, R15, R14 ;  /* 0x0000000fff0e9219 */ /* 0x000fe8000001160e */
[----:B-1----:R-:W-:Y:S01]  /*4330*/  @!P1 SHF.R.U32.HI R9, RZ, R0, R11 ;  /* 0x00000000ff099219 */ /* 0x002fe2000001160b */
[----:B------:R-:W-:Y:S01]  /*4340*/  SYNCS.ARRIVE.TRANS64.RED.A1T0 RZ, [UR16], RZ ;  /* 0x000000ffffff79a7 */ /* 0x000fe20008100410 */
[----:B------:R-:W-:Y:S02]  /*4350*/  @!P1 SEL R14, R13, R14, !P2 ;  /* 0x0000000e0d0e9207 */ /* 0x000fe40005000000 */
[----:B------:R-:W-:Y:S01]  /*4360*/  @!P1 SEL R9, R8, R9, !P0 ;  /* 0x0000000908099207 */ /* 0x000fe20004000000 */
[----:B------:R-:W1:Y:S04]  /*4370*/  SYNCS.PHASECHK.TRANS64.TRYWAIT P5, [UR13+0x48], R12 ;  /* 0x0000480cff0075a7 */ /* 0x000e6800080a110d */
[----:B------:R-:W-:Y:S02]  /*4380*/  @!P1 IMAD.IADD R0, R9, 0x1, -R14 ;  /* 0x0000000109009824 */ /* 0x000fe400078e0a0e */
[----:B------:R-:W-:Y:S02]  /*4390*/  @!P1 IMAD.IADD R9, R14, 0x1, -R9 ;  /* 0x000000010e099824 */ /* 0x000fe400078e0a09 */
[----:B------:R-:W-:Y:S02]  /*43a0*/  @!P1 IMAD R13, R0, R3, R13 ;  /* 0x00000003000d9224 */ /* 0x000fe400078e020d */
[----:B------:R-:W-:Y:S01]  /*43b0*/  @!P1 IMAD R8, R9, R10, R8 ;  /* 0x0000000a09089224 */ /* 0x000fe200078e0208 */
[----:B-1----:R-:W-:Y:S06]  /*43c0*/  @!P5 BRA `(.L_x_74) ;  /* 0x0000003000b8d947 */ /* 0x002fec0003800000 */
.L_x_144:
[----:B-1----:R-:W-:Y:S01]  /*43d0*/  @!P4 IADD3 R3, P0, PT, R32, 0x580, RZ ;  /* 0x000005802003c810 */ /* 0x002fe20007f1e0ff */
[----:B------:R-:W-:Y:S01]  /*43e0*/  UMOV UR18, 0x0 ;  /* 0x0000000000127882 */ /* 0x000fe20000000000 */
[----:B------:R-:W-:Y:S01]  /*43f0*/  UMOV UR19, 0x10000000 ;  /* 0x1000000000137882 */ /* 0x000fe20000000000 */
[----:B------:R-:W-:Y:S01]  /*4400*/  VOTEU.ALL UP1, P4 ;  /* 0x0000000000ff7886 */ /* 0x000fe20002020000 */
[----:B------:R-:W-:Y:S01]  /*4410*/  @!P4 R2UR UR9, R3 ;  /* 0x000000000309c2ca */ /* 0x000fe200000e0000 */
[----:B------:R-:W-:Y:S01]  /*4420*/  @!P4 IMAD.X R0, RZ, RZ, R33, P0 ;  /* 0x000000ffff00c224 */ /* 0x000fe200000e0621 */
[----:B------:R-:W-:Y:S01]  /*4430*/  UMOV UR12, UR36 ;  /* 0x00000024000c7c82 */ /* 0x000fe20008000000 */
[----:B------:R-:W-:Y:S01]  /*4440*/  @P3 R2UR UR36, R24 ;  /* 0x00000000182432ca */ /* 0x000fe200000e0000 */
[----:B------:R-:W-:Y:S01]  /*4450*/  @!UP1 ULEA UR15, UR14, UR7, 0xd ;  /* 0x000000070e0f9291 */ /* 0x000fe2000f8e68ff */
[----:B------:R-:W-:Y:S01]  /*4460*/  ISETP.NE.AND P0, PT, R27, 0x2, PT ;  /* 0x000000021b00780c */ /* 0x000fe20003f05270 */
[----:B------:R-:W-:Y:S01]  /*4470*/  @!UP1 UIADD3 UR10, UPT, UPT, UR10, 0x20, URZ ;  /* 0x000000200a0a9890 */ /* 0x000fe2000fffe0ff */
[----:B------:R-:W-:Y:S01]  /*4480*/  @!P4 R2UR UR8, R0 ;  /* 0x000000000008c2ca */ /* 0x000fe200000e0000 */
[----:B------:R-:W-:Y:S01]  /*4490*/  IMAD.IADD R20, R8, 0x1, R66 ;  /* 0x0000000108147824 */ /* 0x000fe200078e0242 */
[----:B------:R-:W-:Y:S01]  /*44a0*/  SEL R0, RZ, 0x1, P0 ;  /* 0x00000001ff007807 */ /* 0x000fe20000000000 */
[----:B------:R-:W-:Y:S01]  /*44b0*/  IMAD.IADD R21, R13, 0x1, R68 ;  /* 0x000000010d157824 */ /* 0x000fe200078e0244 */
[----:B------:R-:W-:Y:S02]  /*44c0*/  SEL R27, R27, RZ, P0 ;  /* 0x000000ff1b1b7207 */ /* 0x000fe40000000000 */
[----:B------:R-:W-:Y:S01]  /*44d0*/  IMAD.U32 R10, RZ, RZ, UR9 ;  /* 0x00000009ff0a7e24 */ /* 0x000fe2000f8e00ff */
[----:B------:R-:W-:Y:S01]  /*44e0*/  UIADD3 UR9, UPT, UPT, UR13, 0x30, URZ ;  /* 0x000000300d097890 */ /* 0x000fe2000fffe0ff */
[----:B------:R-:W-:Y:S03]  /*44f0*/  LOP3.LUT R25, R25, R0, RZ, 0x3c, !PT ;  /* 0x0000000019197212 */ /* 0x000fe600078e3cff */
[----:B------:R-:W-:Y:S02]  /*4500*/  @!P4 R2UR UR16, R10 ;  /* 0x000000000a10c2ca */ /* 0x000fe400000e0000 */
[----:B------:R-:W-:Y:S01]  /*4510*/  IMAD.U32 R11, RZ, RZ, UR8 ;  /* 0x00000008ff0b7e24 */ /* 0x000fe2000f8e00ff */
[----:B------:R-:W-:Y:S01]  /*4520*/  @!UP1 UIADD3 UR8, UPT, UPT, UR15, 0x400, URZ ;  /* 0x000004000f089890 */ /* 0x000fe2000fffe0ff */
[----:B------:R-:W-:Y:S01]  /*4530*/  VOTEU.ALL UP1, P4 ;  /* 0x0000000000ff7886 */ /* 0x000fe20002020000 */
[----:B------:R-:W-:Y:S02]  /*4540*/  UPRMT UR15, UR37, 0x654, UR9 ;  /* 0x00000654250f7896 */ /* 0x000fe40008000009 */
[----:B------:R-:W-:Y:S11]  /*4550*/  @!P4 R2UR UR17, R11 ;  /* 0x000000000b11c2ca */ /* 0x000ff600000e0000 */
[----:B------:R-:W-:Y:S02]  /*4560*/  @!UPT UIADD3 URZ, UPT, UPT, URZ, URZ, URZ ;  /* 0x000000fffffff290 */ /* 0x000fe4000fffe0ff */
[----:B------:R2:W-:Y:S01]  /*4570*/  @!UP1 UTMALDG.3D [UR8], [UR16], desc[UR18] ;  /* 0x00001208100095b4 */ /* 0x0005e20008011000 */
[----:B------:R2:W-:Y:S01]  /*4580*/  @!P4 SYNCS.ARRIVE.TRANS64.RED.A0TR RZ, [UR13+0x30], R23 ;  /* 0x00003017ffffc9a7 */ /* 0x0005e2000830040d */
[----:B------:R-:W-:Y:S04]  /*4590*/  UIADD3 UR13, UPT, UPT, UR14, 0x1, URZ ;  /* 0x000000010e0d7890 */ /* 0x000fe8000fffe0ff */
[----:B------:R-:W-:Y:S04]  /*45a0*/  UISETP.NE.AND UP1, UPT, UR13, 0x3, UPT ;  /* 0x000000030d00788c */ /* 0x000fe8000bf25270 */
[----:B------:R-:W-:Y:S02]  /*45b0*/  USEL UR14, URZ, 0x1, UP1 ;  /* 0x00000001ff0e7887 */ /* 0x000fe40008800000 */
[----:B------:R-:W-:Y:S02]  /*45c0*/  USEL UR13, UR13, URZ, UP1 ;  /* 0x000000ff0d0d7287 */ /* 0x000fe40008800000 */
[----:B------:R-:W-:Y:S02]  /*45d0*/  UPLOP3.LUT UP1, UPT, UPT, UPT, UPT, 0x80, 0x8 ;  /* 0x000000000008789c */ /* 0x000fe40003f2f070 */
[----:B------:R-:W-:Y:S01]  /*45e0*/  LOP3.LUT R34, R34, UR14, RZ, 0x3c, !PT ;  /* 0x0000000e22227c12 */ /* 0x000fe2000f8e3cff */
[----:B------:R-:W-:Y:S01]  /*45f0*/  SYNCS.ARRIVE.TRANS64.RED.A1T0 RZ, [UR15], RZ ;  /* 0x000000ffffff79a7 */ /* 0x000fe2000810040f */
[----:B------:R-:W-:Y:S07]  /*4600*/  @P3 BRA `(.L_x_75) ;  /* 0xfffffff4001c3947 */ /* 0x000fee000383ffff */
[----:B------:R-:W-:Y:S01]  /*4610*/  UIADD3 UR7, UPT, UPT, UR7, 0x48, URZ ;  /* 0x0000004807077890 */ /* 0x000fe2000fffe0ff */
[----:B------:R-:W-:-:S03]  /*4620*/  SHF.L.U32 R3, R34, 0x1f, RZ ;  /* 0x0000001f22037819 */ /* 0x000fc600000006ff */
[----:B------:R-:W-:-:S09]  /*4630*/  ULEA UR4, UR13, UR7, 0x3 ;  /* 0x000000070d047291 */ /* 0x000fd2000f8e18ff */
[----:B------:R-:W1:Y:S02]  /*4640*/  SYNCS.PHASECHK.TRANS64.TRYWAIT P0, [UR4], R3 ;  /* 0x00000003ff0075a7 */ /* 0x000e640008001104 */
[----:B-1----:R-:W-:Y:S05]  /*4650*/  @!P0 BRA `(.L_x_76) ;  /* 0x00000030002c8947 */ /* 0x002fea0003800000 */
.L_x_146:
        /* <DEDUP_REMOVED lines=9> */
.L_x_148:
[----:B------:R-:W-:-:S04]  /*46f0*/  UIADD3 UR5, UPT, UPT, UR5, 0x1, URZ ;  /* 0x0000000105057890 */ /* 0x000fc8000fffe0ff */
[----:B------:R-:W-:-:S04]  /*4700*/  UISETP.NE.AND UP0, UPT, UR5, 0x3, UPT ;  /* 0x000000030500788c */ /* 0x000fc8000bf05270 */
[----:B------:R-:W-:Y:S02]  /*4710*/  USEL UR4, URZ, 0x1, UP0 ;  /* 0x00000001ff047887 */ /* 0x000fe40008000000 */
[----:B------:R-:W-:-:S04]  /*4720*/  USEL UR5, UR5, URZ, UP0 ;  /* 0x000000ff05057287 */ /* 0x000fc80008000000 */
[----:B------:R-:W-:Y:S01]  /*4730*/  ULEA UR5, UR5, UR7, 0x3 ;  /* 0x0000000705057291 */ /* 0x000fe2000f8e18ff */
[----:B-1----:R-:W-:-:S04]  /*4740*/  LOP3.LUT R3, R34, UR4, RZ, 0x3c, !PT ;  /* 0x0000000422037c12 */ /* 0x002fc8000f8e3cff */
[----:B------:R-:W-:Y:S01]  /*4750*/  SHF.L.U32 R3, R3, 0x1f, RZ ;  /* 0x0000001f03037819 */ /* 0x000fe200000006ff */
[----:B------:R-:W-:-:S07]  /*4760*/  IMAD.U32 R0, RZ, RZ, UR5 ;  /* 0x00000005ff007e24 */ /* 0x000fce000f8e00ff */
.L_x_78:
[----:B-1----:R1:W3:Y:S02]  /*4770*/  SYNCS.PHASECHK.TRANS64.TRYWAIT P0, [R0+URZ], R3 ;  /* 0x00000003000075a7 */ /* 0x0022e400080011ff */
[----:B---3--:R-:W-:Y:S05]  /*4780*/  @!P0 NANOSLEEP.SYNCS 0x989680 ;  /* 0x009896800000895d */ /* 0x008fea0003900000 */
[----:B------:R-:W3:Y:S02]  /*4790*/  @!P0 SYNCS.PHASECHK.TRANS64 P0, [R0+URZ], R3 ;  /* 0x00000003000085a7 */ /* 0x000ee400080010ff */
[----:B--23--:R-:W-:Y:S05]  /*47a0*/  @P0 EXIT ;  /* 0x000000000000094d */ /* 0x00cfea0003800000 */
[----:B------:R-:W-:Y:S05]  /*47b0*/  BRA `(.L_x_78) ;  /* 0xfffffffc00ec7947 */ /* 0x000fea000383ffff */
.L_x_66:
[----:B------:R-:W-:-:S06]  /*47c0*/  UISETP.GE.AND UP1, UPT, UR8, 0x4, UPT ;  /* 0x000000040800788c */ /* 0x000fcc000bf26270 */
[----:B------:R-:W-:-:S13]  /*47d0*/  PLOP3.LUT P0, PT, PT, PT, UP1, 0x80, 0x8 ;  /* 0x000000000008781c */ /* 0x000fda0003f0f018 */
[----:B------:R-:W-:Y:S05]  /*47e0*/  @!P0 EXIT ;  /* 0x000000000000894d */ /* 0x000fea0003800000 */
[----:B------:R-:W-:Y:S01]  /*47f0*/  BAR.SYNC.DEFER_BLOCKING 0x6, 0xa0 ;  /* 0x0182800000007b1d */ /* 0x000fe20000010000 */
[C---:B------:R-:W-:Y:S01]  /*4800*/  IMAD.SHL.U32 R0, R79.reuse, 0x20, RZ ;  /* 0x000000204f007824 */ /* 0x040fe200078e00ff */
[C---:B------:R-:W-:Y:S01]  /*4810*/  R2P PR, R79.reuse, 0x6 ;  /* 0x000000064f007804 */ /* 0x040fe20000000000 */
[C---:B------:R-:W-:Y:S02]  /*4820*/  IMAD.SHL.U32 R72, R79.reuse, 0x4, RZ ;  /* 0x000000044f487824 */ /* 0x040fe400078e00ff */
[C---:B------:R-:W-:Y:S01]  /*4830*/  IMAD.U32 R32, R79.reuse, 0x10000, RZ ;  /* 0x000100004f207824 */ /* 0x040fe200078e00ff */
[----:B------:R-:W-:Y:S02]  /*4840*/  UMOV UR48, 0x400 ;  /* 0x0000040000307882 */ /* 0x000fe40000000000 */
[----:B------:R-:W1:Y:S01]  /*4850*/  LDC R71, c[0x0][0x370] ;  /* 0x0000dc00ff477b82 */ /* 0x000e620000000800 */
[----:B------:R-:W-:Y:S01]  /*4860*/  ULEA UR48, UR37, UR48, 0x18 ;  /* 0x0000003025307291 */ /* 0x000fe2000f8ec0ff */
[C---:B------:R-:W-:Y:S01]  /*4870*/  LOP3.LUT R7, R0.reuse, 0xe0, RZ, 0xc0, !PT ;  /* 0x000000e000077812 */ /* 0x040fe200078ec0ff */
[----:B------:R-:W-:Y:S01]  /*4880*/  IMAD.SHL.U32 R5, R79, 0x10, RZ ;  /* 0x000000104f057824 */ /* 0x000fe200078e00ff */
[----:B------:R-:W-:Y:S01]  /*4890*/  LOP3.LUT R0, R0, 0x100, RZ, 0xc0, !PT ;  /* 0x0000010000007812 */ /* 0x000fe200078ec0ff */
[----:B------:R-:W-:Y:S01]  /*48a0*/  IMAD.MOV.U32 R78, RZ, RZ, 0x8 ;  /* 0x00000008ff4e7424 */ /* 0x000fe200078e00ff */
[----:B------:R-:W-:Y:S01]  /*48b0*/  LOP3.LUT R72, R7, 0x1c, R72, 0xf8, !PT ;  /* 0x0000001c07487812 */ /* 0x000fe200078ef848 */
[----:B------:R-:W-:Y:S01]  /*48c0*/  IMAD.MOV.U32 R77, RZ, RZ, 0x10 ;  /* 0x00000010ff4d7424 */ /* 0x000fe200078e00ff */
[----:B------:R-:W2:Y:S01]  /*48d0*/  LDC R28, c[0x0][0xb0c] ;  /* 0x0002c300ff1c7b82 */ /* 0x000ea20000000800 */
[----:B------:R-:W-:Y:S01]  /*48e0*/  SHF.R.U32.HI R7, RZ, 0x2, R79 ;  /* 0x00000002ff077819 */ /* 0x000fe2000001164f */
[----:B------:R-:W-:Y:S01]  /*48f0*/  IMAD.MOV.U32 R30, RZ, RZ, RZ ;  /* 0x000000ffff1e7224 */ /* 0x000fe200078e00ff */
[----:B------:R-:W-:Y:S01]  /*4900*/  LOP3.LUT R32, R32, 0x600000, RZ, 0xc0, !PT ;  /* 0x0060000020207812 */ /* 0x000fe200078ec0ff */
[----:B------:R-:W-:Y:S01]  /*4910*/  IMAD.MOV.U32 R76, RZ, RZ, RZ ;  /* 0x000000ffff4c7224 */ /* 0x000fe200078e00ff */
[----:B------:R-:W-:Y:S01]  /*4920*/  LOP3.LUT R5, R0, 0x600, R5, 0xf8, !PT ;  /* 0x0000060000057812 */ /* 0x000fe200078ef805 */
[----:B------:R-:W-:Y:S01]  /*4930*/  IMAD.MOV.U32 R82, RZ, RZ, RZ ;  /* 0x000000ffff527224 */ /* 0x000fe200078e00ff */
[----:B------:R-:W-:Y:S01]  /*4940*/  LOP3.LUT R72, R72, 0x4, R7, 0x78, !PT ;  /* 0x0000000448487812 */ /* 0x000fe200078e7807 */
[----:B------:R-:W4:Y:S01]  /*4950*/  LDC R69, c[0x0][0xb20] ;  /* 0x0002c800ff457b82 */ /* 0x000f220000000800 */
[----:B------:R-:W3:Y:S01]  /*4960*/  LDS R3, [UR48+0x120] ;  /* 0x00012030ff037984 */ /* 0x000ee20008000800 */
[----:B------:R-:W-:Y:S01]  /*4970*/  LOP3.LUT R79, R79, 0x60, RZ, 0xc0, !PT ;  /* 0x000000604f4f7812 */ /* 0x000fe200078ec0ff */
[----:B------:R-:W-:Y:S01]  /*4980*/  IMAD.MOV.U32 R75, RZ, RZ, RZ ;  /* 0x000000ffff4b7224 */ /* 0x000fe200078e00ff */
[----:B------:R-:W-:Y:S01]  /*4990*/  LOP3.LUT R72, R5, R72, RZ, 0xfc, !PT ;  /* 0x0000004805487212 */ /* 0x000fe200078efcff */
[----:B------:R-:W1:Y:S01]  /*49a0*/  LDCU.64 UR54, c[0x0][0x348] ;  /* 0x00006900ff3677ac */ /* 0x000e620008000a00 */
[----:B------:R-:W-:-:S02]  /*49b0*/  SEL R78, R78, 0xfffffff8, !P1 ;  /* 0xfffffff84e4e7807 */ /* 0x000fc40004800000 */
[----:B------:R-:W1:Y:S01]  /*49c0*/  LDC R27, c[0x0][0xb30] ;  /* 0x0002cc00ff1b7b82 */ /* 0x000e620000000800 */
[----:B------:R-:W-:Y:S01]  /*49d0*/  SEL R77, R77, 0xfffffff0, !P2 ;  /* 0xfffffff04d4d7807 */ /* 0x000fe20005000000 */
[----:B------:R-:W1:Y:S01]  /*49e0*/  LDCU.64 UR38, c[0x0][0x888] ;  /* 0x00011100ff2677ac */ /* 0x000e620008000a00 */
[----:B------:R-:W1:Y:S05]  /*49f0*/  LDCU.64 UR44, c[0x0][0x890] ;  /* 0x00011200ff2c77ac */ /* 0x000e6a0008000a00 */
[----:B------:R-:W1:Y:S01]  /*4a00*/  LDC.64 R64, c[0x0][0xb10] ;  /* 0x0002c400ff407b82 */ /* 0x000e620000000a00 */
[----:B------:R-:W-:Y:S01]  /*4a10*/  UMOV UR51, 0x1 ;  /* 0x0000000100337882 */ /* 0x000fe20000000000 */
[----:B------:R-:W-:Y:S01]  /*4a20*/  UMOV UR56, URZ ;  /* 0x000000ff00387c82 */ /* 0x000fe20008000000 */
[----:B------:R-:W-:Y:S01]  /*4a30*/  UIADD3 UR52, UPT, UPT, UR48, 0x400, URZ ;  /* 0x0000040030347890 */ /* 0x000fe2000fffe0ff */
[----:B------:R-:W-:Y:S01]  /*4a40*/  UMOV UR50, URZ ;  /* 0x000000ff00327c82 */ /* 0x000fe20008000000 */
[----:B------:R-:W-:-:S03]  /*4a50*/  UMOV UR49, URZ ;  /* 0x000000ff00317c82 */ /* 0x000fc60008000000 */
[----:B------:R-:W1:Y:S08]  /*4a60*/  LDC.64 R24, c[0x0][0xb18] ;  /* 0x0002c600ff187b82 */ /* 0x000e700000000a00 */
[----:B------:R-:W1:Y:S08]  /*4a70*/  LDC.64 R22, c[0x0][0xb28] ;  /* 0x0002ca00ff167b82 */ /* 0x000e700000000a00 */
[----:B------:R-:W1:Y:S01]  /*4a80*/  LDC.64 R62, c[0x0][0x8b0] ;  /* 0x00022c00ff3e7b82 */ /* 0x000e620000000a00 */
[----:B---3--:R-:W-:-:S07]  /*4a90*/  IMAD.IADD R32, R3, 0x1, R32 ;  /* 0x0000000103207824 */ /* 0x008fce00078e0220 */
[----:B------:R-:W3:Y:S08]  /*4aa0*/  LDC.64 R60, c[0x0][0x8a8] ;  /* 0x00022a00ff3c7b82 */ /* 0x000ef00000000a00 */
[----:B--2-4-:R-:W1:Y:S02]  /*4ab0*/  LDC R70, c[0x0][0x374] ;  /* 0x0000dd00ff467b82 */ /* 0x014e640000000800 */
.L_x_109:
[C---:B------:R-:W-:Y:S02]  /*4ac0*/  LEA R0, R82.reuse, UR48, 0x3 ;  /* 0x0000003052007c11 */ /* 0x040fe4000f8e18ff */
[----:B------:R-:W-:Y:S02]  /*4ad0*/  SHF.L.U32 R3, R75, 0x1f, RZ ;  /* 0x0000001f4b037819 */ /* 0x000fe400000006ff */
[----:B-1----:R-:W-:Y:S02]  /*4ae0*/  LEA R16, R82, UR48, 0x4 ;  /* 0x0000003052107c11 */ /* 0x002fe4000f8e20ff */
[----:B------:R-:W2:Y:S02]  /*4af0*/  SYNCS.PHASECHK.TRANS64.TRYWAIT P0, [R0+URZ+0x70], R3 ;  /* 0x00007003000075a7 */ /* 0x000ea400080011ff */
[----:B--2---:R-:W-:Y:S05]  /*4b00*/  @!P0 BRA `(.L_x_79) ;  /* 0x0000002c00308947 */ /* 0x004fea0003800000 */
.L_x_149:
[----:B------:R-:W4:Y:S01]  /*4b10*/  LDC.64 R12, c[0x0][0xb10] ;  /* 0x0002c400ff0c7b82 */ /* 0x000f220000000a00 */
[----:B------:R-:W3:Y:S01]  /*4b20*/  LDS.128 R16, [R16+0x100] ;  /* 0x0001000010107984 */ /* 0x000ee20000000c00 */
[----:B-1----:R-:W-:Y:S01]  /*4b30*/  ISETP.NE.AND P1, PT, R27, 0x1, PT ;  /* 0x000000011b00780c */ /* 0x002fe20003f25270 */
[----:B--2---:R-:W-:Y:S01]  /*4b40*/  VIADD R0, R0, 0x80 ;  /* 0x0000008000007836 */ /* 0x004fe20000000000 */
[----:B------:R-:W-:Y:S04]  /*4b50*/  ISETP.GE.AND P0, PT, R26, 0x1, PT ;  /* 0x000000011a00780c */ /* 0x000fe80003f06270 */
[----:B------:R-:W1:Y:S01]  /*4b60*/  LDC.64 R10, c[0x0][0xb18] ;  /* 0x0002c600ff0a7b82 */ /* 0x000e620000000a00 */
[----:B------:R-:W-:Y:S01]  /*4b70*/  PRMT R0, RZ, 0x654, R0 ;  /* 0x00000654ff007816 */ /* 0x000fe20000000000 */
[----:B------:R-:W-:Y:S01]  /*4b80*/  @!PT LDS RZ, [RZ] ;  /* 0x00000000fffff984 */ /* 0x000fe20000000800 */
[----:B------:R-:W-:Y:S01]  /*4b90*/  @!PT LDS RZ, [RZ] ;  /* 0x00000000fffff984 */ /* 0x000fe20000000800 */
[----:B------:R-:W-:Y:S01]  /*4ba0*/  @!PT LDS RZ, [RZ] ;  /* 0x00000000fffff984 */ /* 0x000fe20000000800 */
[----:B------:R-:W-:Y:S01]  /*4bb0*/  @!PT LDS RZ, [RZ] ;  /* 0x00000000fffff984 */ /* 0x000fe20000000800 */
[----:B------:R2:W-:Y:S06]  /*4bc0*/  MEMBAR.ALL.CTA ;  /* 0x0000000000007992 */ /* 0x0005ec0000008000 */
[----:B--2---:R-:W2:Y:S01]  /*4bd0*/  FENCE.VIEW.ASYNC.S ;  /* 0x00000000000073c6 */ /* 0x004ea20000000000 */
[----:B------:R-:W1:Y:S08]  /*4be0*/  @!P1 LDC R14, c[0x0][0xb20] ;  /* 0x0002c800ff0e9b82 */ /* 0x000e700000000800 */
[----:B------:R-:W1:Y:S01]  /*4bf0*/  @!P1 LDC R9, c[0x0][0xb0c] ;  /* 0x0002c300ff099b82 */ /* 0x000e620000000800 */
[----:B--2---:R2:W-:Y:S01]  /*4c00*/  SYNCS.ARRIVE.TRANS64.RED.A1T0 RZ, [R0+URZ], RZ ;  /* 0x000000ff00ff79a7 */ /* 0x0045e200081004ff */
[----:B---3--:R-:W-:Y:S04]  /*4c10*/  LOP3.LUT P4, RZ, R18, 0x1, RZ, 0xc0, !PT ;  /* 0x0000000112ff7812 */ /* 0x008fe8000788c0ff */
[----:B------:R-:W-:Y:S09]  /*4c20*/  P2R R80, PR, RZ, 0x10 ;  /* 0x00000010ff507803 */ /* 0x000ff20000000000 */
[----:B------:R-:W-:Y:S02]  /*4c30*/  @P4 MOV R31, R16 ;  /* 0x00000010001f4202 */ /* 0x000fe40000000f00 */
[----:B------:R-:W-:Y:S01]  /*4c40*/  @P4 LOP3.LUT R29, R17, 0xffff, RZ, 0xc0, !PT ;  /* 0x0000ffff111d4812 */ /* 0x000fe200078ec0ff */
[----:B--2-4-:R-:W-:Y:S06]  /*4c50*/  @!P0 BRA `(.L_x_80) ;  /* 0x0000000000a48947 */ /* 0x014fec0003800000 */
[----:B------:R-:W-:Y:S01]  /*4c60*/  IMAD.HI.U32 R36, R70, R25, RZ ;  /* 0x0000001946247227 */ /* 0x000fe200078e00ff */
[----:B------:R-:W-:Y:S02]  /*4c70*/  ISETP.NE.AND P0, PT, R24, 0x1, PT ;  /* 0x000000011800780c */ /* 0x000fe40003f05270 */
[----:B------:R-:W-:Y:S01]  /*4c80*/  ISETP.NE.AND P2, PT, R26, 0x1, PT ;  /* 0x000000011a00780c */ /* 0x000fe20003f45270 */
[-C--:B------:R-:W-:Y:S01]  /*4c90*/  IMAD.HI.U32 R34, R71, R64.reuse, RZ ;  /* 0x0000004047227227 */ /* 0x080fe200078e00ff */
[----:B------:R-:W-:Y:S02]  /*4ca0*/  SHF.R.U32.HI R37, RZ, R69, R36 ;  /* 0x00000045ff257219 */ /* 0x000fe40000011624 */
[----:B------:R-:W-:Y:S01]  /*4cb0*/  ISETP.NE.AND P3, PT, R28, 0x1, PT ;  /* 0x000000011c00780c */ /* 0x000fe20003f65270 */
[----:B------:R-:W-:Y:S01]  /*4cc0*/  IMAD.HI.U32 R40, R29, R25, RZ ;  /* 0x000000191d287227 */ /* 0x000fe200078e00ff */
[----:B------:R-:W-:Y:S02]  /*4cd0*/  SHF.R.U32.HI R34, RZ, R65, R34 ;  /* 0x00000041ff227219 */ /* 0x000fe40000011622 */
[----:B------:R-:W-:Y:S01]  /*4ce0*/  SEL R3, R70, R37, !P0 ;  /* 0x0000002546037207 */ /* 0x000fe20004000000 */
[----:B------:R-:W-:Y:S01]  /*4cf0*/  IMAD.HI.U32 R38, R31, R64, RZ ;  /* 0x000000401f267227 */ /* 0x000fe200078e00ff */
[----:B------:R-:W-:Y:S03]  /*4d00*/  SEL R7, R71, R34, !P3 ;  /* 0x0000002247077207 */ /* 0x000fe60005800000 */
[-C--:B------:R-:W-:Y:S01]  /*4d10*/  IMAD.HI.U32 R34, R3, R22.reuse, RZ ;  /* 0x0000001603227227 */ /* 0x080fe200078e00ff */
[----:B------:R-:W-:Y:S03]  /*4d20*/  SHF.R.U32.HI R38, RZ, R65, R38 ;  /* 0x00000041ff267219 */ /* 0x000fe60000011626 */
[----:B------:R-:W-:Y:S01]  /*4d30*/  IMAD.HI.U32 R36, R7, R22, RZ ;  /* 0x0000001607247227 */ /* 0x000fe200078e00ff */
[----:B------:R-:W-:Y:S02]  /*4d40*/  @P2 SHF.R.U32.HI R3, RZ, R23, R34 ;  /* 0x00000017ff032219 */ /* 0x000fe40000011622 */
[----:B------:R-:W-:Y:S02]  /*4d50*/  SHF.R.U32.HI R34, RZ, R69, R40 ;  /* 0x00000045ff227219 */ /* 0x000fe40000011628 */
[----:B------:R-:W-:Y:S01]  /*4d60*/  @P2 SHF.R.U32.HI R7, RZ, R23, R36 ;  /* 0x00000017ff072219 */ /* 0x000fe20000011624 */
[C---:B------:R-:W-:Y:S01]  /*4d70*/  IMAD R2, R26.reuse, R3, RZ ;  /* 0x000000031a027224 */ /* 0x040fe200078e02ff */
[----:B------:R-:W-:Y:S02]  /*4d80*/  SEL R5, R29, R34, !P0 ;  /* 0x000000221d057207 */ /* 0x000fe40004000000 */
[----:B------:R-:W-:Y:S01]  /*4d90*/  SEL R3, R31, R38, !P3 ;  /* 0x000000261f037207 */ /* 0x000fe20005800000 */
[----:B------:R-:W-:Y:S01]  /*4da0*/  IMAD R4, R26, R7, RZ ;  /* 0x000000071a047224 */ /* 0x000fe200078e02ff */
[C---:B------:R-:W-:Y:S01]  /*4db0*/  ISETP.GE.AND P0, PT, R5.reuse, R2, PT ;  /* 0x000000020500720c */ /* 0x040fe20003f06270 */
[----:B------:R-:W-:Y:S03]  /*4dc0*/  IMAD.HI.U32 R6, R5, R22, RZ ;  /* 0x0000001605067227 */ /* 0x000fe600078e00ff */
[----:B------:R-:W-:Y:S01]  /*4dd0*/  ISETP.GE.OR P0, PT, R3, R4, P0 ;  /* 0x000000040300720c */ /* 0x000fe20000706670 */
[----:B------:R-:W-:Y:S01]  /*4de0*/  IMAD.MOV R4, RZ, RZ, -R3 ;  /* 0x000000ffff047224 */ /* 0x000fe200078e0a03 */
[-C--:B------:R-:W-:Y:S03]  /*4df0*/  SHF.R.U32.HI R6, RZ, R23.reuse, R6 ;  /* 0x00000017ff067219 */ /* 0x080fe60000011606 */
[----:B------:R-:W-:Y:S01]  /*4e00*/  IMAD R31, R28, R4, R31 ;  /* 0x000000041c1f7224 */ /* 0x000fe200078e021f */
[----:B------:R-:W-:Y:S05]  /*4e10*/  SEL R15, R5, R6, !P2 ;  /* 0x00000006050f7207 */ /* 0x000fea0005000000 */
[----:B------:R-:W-:Y:S02]  /*4e20*/  IMAD.MOV R6, RZ, RZ, -R15 ;  /* 0x000000ffff067224 */ /* 0x000fe400078e0a0f */
[C---:B------:R-:W-:Y:S04]  /*4e30*/  @!P0 IMAD.HI.U32 R2, R3.reuse, R22, RZ ;  /* 0x0000001603028227 */ /* 0x040fe800078e00ff */
[----:B------:R-:W-:Y:S01]  /*4e40*/  IMAD R6, R26, R6, R5 ;  /* 0x000000061a067224 */ /* 0x000fe200078e0205 */
[----:B------:R-:W-:Y:S04]  /*4e50*/  @!P0 SHF.R.U32.HI R2, RZ, R23, R2 ;  /* 0x00000017ff028219 */ /* 0x000fe80000011602 */
[----:B------:R-:W-:Y:S02]  /*4e60*/  @!P0 SEL R0, R3, R2, !P2 ;  /* 0x0000000203008207 */ /* 0x000fe40005000000 */
[----:B------:R-:W-:Y:S02]  /*4e70*/  IADD3 R2, PT, PT, -R5, RZ, RZ ;  /* 0x000000ff05027210 */ /* 0x000fe40007ffe1ff */
[----:B------:R-:W-:Y:S01]  /*4e80*/  @!P0 IADD3 R8, PT, PT, R15, -R0, RZ ;  /* 0x800000000f088210 */ /* 0x000fe20007ffe0ff */
[----:B------:R-:W-:Y:S02]  /*4e90*/  @!P0 IMAD R0, R7, R6, R0 ;  /* 0x0000000607008224 */ /* 0x000fe400078e0200 */
[----:B------:R-:W-:Y:S02]  /*4ea0*/  IMAD R29, R24, R2, R29 ;  /* 0x00000002181d7224 */ /* 0x000fe400078e021d */
[----:B------:R-:W-:Y:S02]  /*4eb0*/  @!P0 IMAD R5, R8, R26, R3 ;  /* 0x0000001a08058224 */ /* 0x000fe400078e0203 */
[----:B------:R-:W-:Y:S04]  /*4ec0*/  @!P0 IMAD.MOV.U32 R3, RZ, RZ, R0 ;  /* 0x000000ffff038224 */ /* 0x000fe800078e0000 */
[----:B------:R-:W-:Y:S02]  /*4ed0*/  IMAD R31, R3, R28, R31 ;  /* 0x0000001c031f7224 */ /* 0x000fe400078e021f */
[----:B------:R-:W-:Y:S07]  /*4ee0*/  IMAD R29, R5, R24, R29 ;  /* 0x00000018051d7224 */ /* 0x000fee00078e021d */
.L_x_80:
[----:B-1----:R-:W-:Y:S01]  /*4ef0*/  @!P1 ISETP.NE.AND P0, PT, R10, 0x1, PT ;  /* 0x000000010a00980c */ /* 0x002fe20003f05270 */
[----:B------:R-:W-:Y:S01]  /*4f00*/  @!P1 IMAD.HI.U32 R0, R31, R12, RZ ;  /* 0x0000000c1f009227 */ /* 0x000fe200078e00ff */
[----:B------:R-:W-:Y:S01]  /*4f10*/  @!P1 ISETP.NE.AND P2, PT, R9, 0x1, PT ;  /* 0x000000010900980c */ /* 0x000fe20003f45270 */
[----:B------:R-:W-:Y:S01]  /*4f20*/  ULOP3.LUT UP0, URZ, UR52, 0x3f0, URZ, 0xc0, !UPT ;  /* 0x000003f034ff7892 */ /* 0x000fe2000f80c0ff */
[----:B------:R-:W-:Y:S01]  /*4f30*/  R2UR UR42, R21 ;  /* 0x00000000152a72ca */ /* 0x000fe200000e0000 */
[----:B------:R-:W-:Y:S01]  /*4f40*/  @!P1 IMAD.HI.U32 R3, R29, R11, RZ ;  /* 0x0000000b1d039227 */ /* 0x000fe200078e00ff */
[----:B------:R-:W-:Y:S02]  /*4f50*/  @!P1 SHF.R.U32.HI R0, RZ, R13, R0 ;  /* 0x0000000dff009219 */ /* 0x000fe40000011600 */
[----:B------:R-:W-:Y:S01]  /*4f60*/  R2UR UR41, R20 ;  /* 0x00000000142972ca */ /* 0x000fe200000e0000 */
[----:B------:R-:W-:Y:S01]  /*4f70*/  VIADD R82, R82, 0x1 ;  /* 0x0000000152527836 */ /* 0x000fe20000000000 */
[----:B------:R-:W-:Y:S02]  /*4f80*/  @!P1 SHF.R.U32.HI R2, RZ, R14, R3 ;  /* 0x0000000eff029219 */ /* 0x000fe40000011603 */
[----:B------:R-:W-:Y:S02]  /*4f90*/  @!P1 SEL R3, R31, R0, !P2 ;  /* 0x000000001f039207 */ /* 0x000fe40005000000 */
[----:B------:R-:W-:Y:S02]  /*4fa0*/  @!P1 SEL R2, R29, R2, !P0 ;  /* 0x000000021d029207 */ /* 0x000fe40004000000 */
[----:B------:R-:W-:Y:S01]  /*4fb0*/  @P4 SHF.R.U32.HI R74, RZ, 0x10, R17 ;  /* 0x00000010ff4a4819 */ /* 0x000fe20000011611 */
[----:B------:R-:W-:Y:S02]  /*4fc0*/  USHF.L.U32 UR42, UR42, 0x6, URZ ;  /* 0x000000062a2a7899 */ /* 0x000fe400080006ff */
[----:B------:R-:W-:Y:S02]  /*4fd0*/  @!P1 IMAD.IADD R0, R2, 0x1, -R3 ;  /* 0x0000000102009824 */ /* 0x000fe400078e0a03 */
[----:B------:R-:W-:Y:S01]  /*4fe0*/  @!P1 IMAD.IADD R2, R3, 0x1, -R2 ;  /* 0x0000000103029824 */ /* 0x000fe200078e0a02 */
[----:B------:R-:W-:Y:S01]  /*4ff0*/  USHF.L.U32 UR41, UR41, 0x6, URZ ;  /* 0x0000000629297899 */ /* 0x000fe200080006ff */
[----:B------:R-:W-:Y:S02]  /*5000*/  @!P1 IMAD R31, R0, R9, R31 ;  /* 0x00000009001f9224 */ /* 0x000fe400078e021f */
[----:B------:R-:W-:Y:S01]  /*5010*/  @!P1 IMAD R29, R2, R10, R29 ;  /* 0x0000000a021d9224 */ /* 0x000fe200078e021d */
[----:B------:R-:W-:Y:S08]  /*5020*/  BRA.U !UP0, `(.L_x_81) ;  /* 0x00000001087c7547 */ /* 0x000ff0000b800000 */
[----:B------:R-:W1:Y:S01]  /*5030*/  LDCU.64 UR8, c[0x4][0x80] ;  /* 0x01001000ff0877ac */ /* 0x000e620008000a00 */
[----:B------:R-:W-:Y:S01]  /*5040*/  MOV R2, 0x0 ;  /* 0x0000000000027802 */ /* 0x000fe20000000f00 */
[----:B------:R-:W-:Y:S02]  /*5050*/  HFMA2 R12, -RZ, RZ, 0, 5.9604644775390625e-08 ;  /* 0x00000001ff0c7431 */ /* 0x000fe400000001ff */
[----:B------:R-:W-:Y:S01]  /*5060*/  IMAD.MOV.U32 R8, RZ, RZ, 0x70 ;  /* 0x00000070ff087424 */ /* 0x000fe200078e00ff */
[----:B------:R2:W3:Y:S01]  /*5070*/  LDC.64 R14, c[0x4][R2] ;  /* 0x01000000020e7b82 */ /* 0x0004e20000000a00 */
[----:B------:R-:W4:Y:S01]  /*5080*/  LDCU.64 UR6, c[0x4][0x88] ;  /* 0x01001100ff0677ac */ /* 0x000f220008000a00 */
[----:B------:R-:W-:Y:S01]  /*5090*/  IMAD.MOV.U32 R13, RZ, RZ, RZ ;  /* 0x000000ffff0d7224 */ /* 0x000fe200078e00ff */
[----:B------:R-:W2:Y:S01]  /*50a0*/  LDCU.64 UR4, c[0x4][0x8] ;  /* 0x01000100ff0477ac */ /* 0x000ea20008000a00 */
[----:B-1----:R-:W-:Y:S01]  /*50b0*/  MOV R5, UR9 ;  /* 0x0000000900057c02 */ /* 0x002fe20008000f00 */
[----:B------:R-:W-:Y:S01]  /*50c0*/  IMAD.U32 R4, RZ, RZ, UR8 ;  /* 0x00000008ff047e24 */ /* 0x000fe2000f8e00ff */
[----:B----4-:R-:W-:Y:S01]  /*50d0*/  MOV R7, UR7 ;  /* 0x0000000700077c02 */ /* 0x010fe20008000f00 */
[----:B------:R-:W-:Y:S01]  /*50e0*/  IMAD.U32 R6, RZ, RZ, UR6 ;  /* 0x00000006ff067e24 */ /* 0x000fe2000f8e00ff */
[----:B--2---:R-:W-:Y:S01]  /*50f0*/  MOV R11, UR5 ;  /* 0x00000005000b7c02 */ /* 0x004fe20008000f00 */
[----:B------:R-:W-:Y:S02]  /*5100*/  IMAD.U32 R10, RZ, RZ, UR4 ;  /* 0x00000004ff0a7e24 */ /* 0x000fe4000f8e00ff */
[----:B------:R-:W-:Y:S07]  /*5110*/  LEPC R20, `(.L_x_82) ;  /* 0x000000001014794e */ /* 0x000fee0000000000 */
[----:B---3-5:R-:W-:Y:S05]  /*5120*/  CALL.ABS.NOINC R14 ;  /* 0x000000000e007343 */ /* 0x028fea0003c00000 */
.L_x_82:
[----:B------:R-:W1:Y:S01]  /*5130*/  LDCU.64 UR8, c[0x4][0x80] ;  /* 0x01001000ff0877ac */ /* 0x000e620008000a00 */
[----:B------:R-:W2:Y:S01]  /*5140*/  LDC.64 R2, c[0x4][R2] ;  /* 0x0100000002027b82 */ /* 0x000ea20000000a00 */
[----:B------:R-:W-:Y:S02]  /*5150*/  HFMA2 R12, -RZ, RZ, 0, 5.9604644775390625e-08 ;  /* 0x00000001ff0c7431 */ /* 0x000fe400000001ff */
[----:B------:R-:W-:Y:S02]  /*5160*/  IMAD.MOV.U32 R8, RZ, RZ, 0x70 ;  /* 0x00000070ff087424 */ /* 0x000fe400078e00ff */
[----:B------:R-:W-:Y:S01]  /*5170*/  IMAD.MOV.U32 R13, RZ, RZ, RZ ;  /* 0x000000ffff0d7224 */ /* 0x000fe200078e00ff */
[----:B------:R-:W3:Y:S01]  /*5180*/  LDCU.64 UR6, c[0x4][0x88] ;  /* 0x01001100ff0677ac */ /* 0x000ee20008000a00 */
[----:B------:R-:W4:Y:S01]  /*5190*/  LDCU.64 UR4, c[0x4][0x8] ;  /* 0x01000100ff0477ac */ /* 0x000f220008000a00 */
[----:B-1----:R-:W-:Y:S02]  /*51a0*/  MOV R4, UR8 ;  /* 0x0000000800047c02 */ /* 0x002fe40008000f00 */
[----:B------:R-:W-:Y:S02]  /*51b0*/  MOV R5, UR9 ;  /* 0x0000000900057c02 */ /* 0x000fe40008000f00 */
[----:B---3--:R-:W-:Y:S01]  /*51c0*/  MOV R7, UR7 ;  /* 0x0000000700077c02 */ /* 0x008fe20008000f00 */
[----:B------:R-:W-:Y:S01]  /*51d0*/  IMAD.U32 R6, RZ, RZ, UR6 ;  /* 0x00000006ff067e24 */ /* 0x000fe2000f8e00ff */
[----:B----4-:R-:W-:Y:S01]  /*51e0*/  MOV R11, UR5 ;  /* 0x00000005000b7c02 */ /* 0x010fe20008000f00 */
[----:B------:R-:W-:Y:S02]  /*51f0*/  IMAD.U32 R10, RZ, RZ, UR4 ;  /* 0x00000004ff0a7e24 */ /* 0x000fe4000f8e00ff */
[----:B------:R-:W-:Y:S07]  /*5200*/  LEPC R20, `(.L_x_81) ;  /* 0x000000001014794e */ /* 0x000fee0000000000 */
[----:B--2---:R-:W-:Y:S05]  /*5210*/  CALL.ABS.NOINC R2 ;  /* 0x0000000002007343 */ /* 0x004fea0003c00000 */
.L_x_81:
[----:B------:R-:W-:Y:S01]  /*5220*/  ISETP.NE.U32.AND P4, PT, R62, RZ, PT ;  /* 0x000000ff3e00720c */ /* 0x000fe20003f85070 */
[----:B------:R-:W-:Y:S01]  /*5230*/  UISETP.NE.AND UP2, UPT, UR53, URZ, UPT ;  /* 0x000000ff3500728c */ /* 0x000fe2000bf45270 */
[----:B------:R-:W-:Y:S01]  /*5240*/  ISETP.NE.U32.AND P2, PT, RZ, UR38, PT ;  /* 0x00000026ff007c0c */ /* 0x000fe2000bf45070 */
[----:B------:R-:W-:Y:S01]  /*5250*/  UISETP.NE.U32.AND UP1, UPT, UR44, URZ, UPT ;  /* 0x000000ff2c00728c */ /* 0x000fe2000bf25070 */
[----:B------:R-:W-:Y:S01]  /*5260*/  ISETP.NE.AND.EX P4, PT, R63, RZ, PT, P4 ;  /* 0x000000ff3f00720c */ /* 0x000fe20003f85340 */
[----:B------:R-:W-:Y:S01]  /*5270*/  UPLOP3.LUT UP0, UPT, UPT, UPT, UPT, 0x40, 0x4 ;  /* 0x000000000004789c */ /* 0x000fe20003f0e870 */
[----:B------:R-:W-:Y:S01]  /*5280*/  ISETP.NE.AND.EX P2, PT, RZ, UR39, PT, P2 ;  /* 0x00000027ff007c0c */ /* 0x000fe2000bf45320 */
[----:B------:R-:W-:Y:S01]  /*5290*/  UISETP.NE.AND.EX UP1, UPT, UR45, URZ, UPT, UP1 ;  /* 0x000000ff2d00728c */ /* 0x000fe2000bf25310 */
[----:B------:R-:W-:Y:S04]  /*52a0*/  PLOP3.LUT P1, PT, PT, PT, UP2, 0x80, 0x8 ;  /* 0x000000000008781c */ /* 0x000fe80003f2f028 */
[----:B------:R-:W-:Y:S06]  /*52b0*/  @UP2 UPLOP3.LUT UP0, UPT, UPT, UPT, UP1, 0x80, 0x8 ;  /* 0x000000000008289c */ /* 0x000fec0003f0f010 */
[----:B------:R-:W-:Y:S01]  /*52c0*/  PLOP3.LUT P0, PT, PT, PT, UP0, 0x80, 0x8 ;  /* 0x000000000008781c */ /* 0x000fe20003f0f008 */
[----:B------:R-:W-:Y:S01]  /*52d0*/  @!UPT UIADD3 URZ, UPT, UPT, URZ, URZ, URZ ;  /* 0x000000fffffff290 */ /* 0x000fe2000fffe0ff */
[----:B------:R-:W-:Y:S11]  /*52e0*/  BRA.U !UP1, `(.L_x_83) ;  /* 0x0000000109387547 */ /* 0x000ff6000b800000 */
[----:B------:R-:W-:Y:S01]  /*52f0*/  UISETP.NE.U32.AND UP0, UPT, UR38, URZ, UPT ;  /* 0x000000ff2600728c */ /* 0x000fe2000bf05070 */
[----:B------:R-:W-:Y:S02]  /*5300*/  HFMA2 R0, -RZ, RZ, 0, 5.9604644775390625e-08 ;  /* 0x00000001ff007431 */ /* 0x000fe400000001ff */
[----:B------:R-:W-:Y:S01]  /*5310*/  IMAD.MOV.U32 R67, RZ, RZ, 0x1 ;  /* 0x00000001ff437424 */ /* 0x000fe200078e00ff */
[----:B------:R-:W-:Y:S06]  /*5320*/  UISETP.NE.AND.EX UP0, UPT, UR39, URZ, UPT, UP0 ;  /* 0x000000ff2700728c */ /* 0x000fec000bf05300 */
[----:B------:R-:W-:Y:S05]  /*5330*/  PLOP3.LUT P3, PT, PT, PT, UP0, 0x80, 0x8 ;  /* 0x000000000008781c */ /* 0x000fea0003f6f008 */
[----:B------:R-:W1:Y:S01]  /*5340*/  @UP0 LDCU.64 UR6, c[0x0][0x888] ;  /* 0x00011100ff0607ac */ /* 0x000e620008000a00 */
[----:B------:R-:W-:Y:S07]  /*5350*/  @UP0 UIMAD UR4, UR36, UR44, URZ ;  /* 0x0000002c240402a4 */ /* 0x000fee000f8e02ff */
[----:B------:R-:W-:Y:S01]  /*5360*/  @!P3 PRMT R67, R0, 0x7610, R67 ;  /* 0x000076100043b816 */ /* 0x000fe20000000043 */
[----:B-1----:R-:W-:Y:S03]  /*5370*/  @UP0 UIMAD.WIDE UR6, UR4, 0x4, UR6 ;  /* 0x00000004040608a5 */ /* 0x002fe6000f8e0206 */
[----:B------:R-:W1:Y:S03]  /*5380*/  @!UP0 LDCU UR4, c[0x0][0x880] ;  /* 0x00011000ff0487ac */ /* 0x000e660008000800 */
[----:B------:R-:W-:Y:S01]  /*5390*/  IMAD.U32 R2, RZ, RZ, UR6 ;  /* 0x00000006ff027e24 */ /* 0x000fe2000f8e00ff */
[----:B------:R-:W-:Y:S05]  /*53a0*/  MOV R3, UR7 ;  /* 0x0000000700037c02 */ /* 0x000fea0008000f00 */
[----:B-----5:R2:W5:Y:S02]  /*53b0*/  @P3 LDG.E R35, desc[UR46][R2.64] ;  /* 0x0000002e02233981 */ /* 0x020564000c1e1900 */
[----:B-12---:R-:W-:Y:S02]  /*53c0*/  @!P3 IMAD.U32 R35, RZ, RZ, UR4 ;  /* 0x00000004ff23be24 */ /* 0x006fe4000f8e00ff */
.L_x_83:
[----:B------:R-:W-:Y:S05]  /*53d0*/  @!P4 BRA `(.L_x_84) ;  /* 0x000000000020c947 */ /* 0x000fea0003800000 */
[----:B------:R-:W-:Y:S04]  /*53e0*/  ISETP.NE.U32.AND P3, PT, R60, RZ, PT ;  /* 0x000000ff3c00720c */ /* 0x000fe80003f65070 */
[----:B------:R-:W-:Y:S11]  /*53f0*/  ISETP.NE.AND.EX P3, PT, R61, RZ, PT, P3 ;  /* 0x000000ff3d00720c */ /* 0x000ff60003f65330 */
[----:B------:R-:W-:Y:S02]  /*5400*/  @!UPT UIADD3 URZ, UPT, UPT, URZ, URZ, URZ ;  /* 0x000000fffffff290 */ /* 0x000fe4000fffe0ff */
[----:B------:R-:W1:Y:S01]  /*5410*/  @P3 LDC.64 R2, c[0x0][0x8a8] ;  /* 0x00022a00ff023b82 */ /* 0x000e620000000a00 */
[----:B------:R-:W-:Y:S04]  /*5420*/  @P3 IMAD R0, R62, UR36, RZ ;  /* 0x000000243e003c24 */ /* 0x000fe8000f8e02ff */
[----:B-1----:R-:W-:Y:S05]  /*5430*/  @P3 IMAD.WIDE R2, R0, 0x4, R2 ;  /* 0x0000000400023825 */ /* 0x002fea00078e0202 */
[----:B-----5:R1:W5:Y:S02]  /*5440*/  @P3 LDG.E R33, desc[UR46][R2.64] ;  /* 0x0000002e02213981 */ /* 0x020364000c1e1900 */
[----:B-1----:R-:W2:Y:S02]  /*5450*/  @!P3 LDC R33, c[0x0][0x8a0] ;  /* 0x00022800ff21bb82 */ /* 0x002ea40000000800 */
.L_x_84:
[----:B-----5:R-:W-:Y:S01]  /*5460*/  FSETP.NEU.AND P3, PT, R35, RZ, PT ;  /* 0x000000ff2300720b */ /* 0x020fe20003f6d000 */
[----:B------:R-:W-:Y:S01]  /*5470*/  ULOP3.LUT UR4, UR51, 0x1, URZ, 0x3c, !UPT ;  /* 0x0000000133047892 */ /* 0x000fe2000f8e3cff */
[----:B------:R-:W-:Y:S01]  /*5480*/  SEL R9, RZ, 0xffffffff, P2 ;  /* 0xffffffffff097807 */ /* 0x000fe20001000000 */
[----:B------:R-:W-:Y:S01]  /*5490*/  BSSY B1, `(.L_x_85) ;  /* 0x000004d000017945 */ /* 0x000fe20003800000 */
[----:B------:R-:W-:Y:S01]  /*54a0*/  @P1 LOP3.LUT P2, RZ, R67, 0xff, RZ, 0xc0, !PT ;  /* 0x000000ff43ff1812 */ /* 0x000fe2000784c0ff */
[----:B------:R-:W-:Y:S01]  /*54b0*/  IMAD.MOV.U32 R87, RZ, RZ, 0x1 ;  /* 0x00000001ff577424 */ /* 0x000fe200078e00ff */
[----:B------:R-:W-:Y:S01]  /*54c0*/  @P1 SEL R2, RZ, 0xffffffff, P3 ;  /* 0xffffffffff021807 */ /* 0x000fe20001800000 */
[----:B------:R-:W-:Y:S01]  /*54d0*/  IMAD.U32 R42, RZ, RZ, UR4 ;  /* 0x00000004ff2a7e24 */ /* 0x000fe2000f8e00ff */
[----:B------:R-:W-:Y:S01]  /*54e0*/  LEA R84, R30, UR48, 0x3 ;  /* 0x000000301e547c11 */ /* 0x000fe2000f8e18ff */
[----:B------:R-:W-:Y:S01]  /*54f0*/  IMAD.U32 R43, RZ, RZ, UR56 ;  /* 0x00000038ff2b7e24 */ /* 0x000fe2000f8e00ff */
[----:B------:R-:W-:Y:S02]  /*5500*/  @P0 SEL R2, R9, R2, !P2 ;  /* 0x0000000209020207 */ /* 0x000fe40005000000 */
[----:B------:R-:W-:Y:S02]  /*5510*/  CS2R R46, SRZ ;  /* 0x00000000002e7805 */ /* 0x000fe4000001ff00 */
[----:B------:R-:W-:Y:S02]  /*5520*/  SHF.L.U32 R7, R76, 0x1f, RZ ;  /* 0x0000001f4c077819 */ /* 0x000fe400000006ff */
[----:B------:R-:W-:Y:S02]  /*5530*/  CS2R R44, SRZ ;  /* 0x00000000002c7805 */ /* 0x000fe4000001ff00 */
[----:B------:R-:W-:Y:S02]  /*5540*/  @P1 LOP3.LUT R2, R2, 0x1, RZ, 0xc0, !PT ;  /* 0x0000000102021812 */ /* 0x000fe400078ec0ff */
[----:B------:R-:W-:Y:S02]  /*5550*/  CS2R R50, SRZ ;  /* 0x0000000000327805 */ /* 0x000fe4000001ff00 */
[----:B------:R-:W-:Y:S02]  /*5560*/  PLOP3.LUT P2, PT, PT, PT, UP1, 0x80, 0x8 ;  /* 0x000000000008781c */ /* 0x000fe40003f4f018 */
[----:B------:R-:W-:Y:S02]  /*5570*/  CS2R R48, SRZ ;  /* 0x0000000000307805 */ /* 0x000fe4000001ff00 */
[----:B------:R-:W-:Y:S01]  /*5580*/  ISETP.NE.U32.OR P5, PT, R2, 0x1, !P1 ;  /* 0x000000010200780c */ /* 0x000fe20004fa5470 */
[----:B------:R-:W-:Y:S01]  /*5590*/  IMAD.U32 R2, RZ, RZ, UR56 ;  /* 0x00000038ff027e24 */ /* 0x000fe2000f8e00ff */
[----:B------:R-:W-:Y:S02]  /*55a0*/  LEA.HI R5, R30, R30, RZ, 0x1 ;  /* 0x0000001e1e057211 */ /* 0x000fe400078f08ff */
[----:B------:R-:W-:Y:S02]  /*55b0*/  CS2R R54, SRZ ;  /* 0x0000000000367805 */ /* 0x000fe4000001ff00 */
[----:B------:R-:W-:Y:S02]  /*55c0*/  LOP3.LUT P4, R81, R67, 0xff, RZ, 0xc0, !PT ;  /* 0x000000ff43517812 */ /* 0x000fe4000788c0ff */
[----:B------:R-:W-:Y:S02]  /*55d0*/  CS2R R52, SRZ ;  /* 0x0000000000347805 */ /* 0x000fe4000001ff00 */
[----:B------:R-:W-:Y:S01]  /*55e0*/  LEA R0, R2, UR48, 0x3 ;  /* 0x0000003002007c11 */ /* 0x000fe2000f8e18ff */
[C---:B------:R-:W-:Y:S01]  /*55f0*/  IMAD.SHL.U32 R3, R5.reuse, 0x20, RZ ;  /* 0x0000002005037824 */ /* 0x040fe200078e00ff */
[----:B------:R-:W-:Y:S02]  /*5600*/  SEL R2, RZ, 0xffffffff, P3 ;  /* 0xffffffffff027807 */ /* 0x000fe40001800000 */
[----:B------:R-:W-:Y:S02]  /*5610*/  CS2R R58, SRZ ;  /* 0x00000000003a7805 */ /* 0x000fe4000001ff00 */
[----:B------:R-:W-:Y:S02]  /*5620*/  LOP3.LUT R5, R5, 0xffe, RZ, 0xc0, !PT ;  /* 0x00000ffe05057812 */ /* 0x000fe400078ec0ff */
[----:B------:R-:W-:Y:S02]  /*5630*/  CS2R R56, SRZ ;  /* 0x0000000000387805 */ /* 0x000fe4000001ff00 */
[----:B------:R-:W-:Y:S02]  /*5640*/  @P2 SEL R2, R9, R2, !P4 ;  /* 0x0000000209022207 */ /* 0x000fe40006000000 */
[----:B------:R-:W-:Y:S01]  /*5650*/  @P5 SHF.L.U32 R11, R42, 0x1f, RZ ;  /* 0x0000001f2a0b5819 */ /* 0x000fe200000006ff */
[----:B------:R-:W-:Y:S01]  /*5660*/  IMAD.IADD R34, R30, 0x1, -R5 ;  /* 0x000000011e227824 */ /* 0x000fe200078e0a05 */
[----:B------:R-:W-:Y:S02]  /*5670*/  LOP3.LUT R3, R3, 0xffffffc0, RZ, 0xc0, !PT ;  /* 0xffffffc003037812 */ /* 0x000fe400078ec0ff */
[----:B------:R-:W1:Y:S01]  /*5680*/  @P5 SYNCS.PHASECHK.TRANS64.TRYWAIT P1, [R0+URZ+0x30], R11 ;  /* 0x0000300b000055a7 */ /* 0x000e6200080211ff */
[----:B------:R-:W-:Y:S02]  /*5690*/  LOP3.LUT R2, R2, 0x1, RZ, 0xc0, !PT ;  /* 0x0000000102027812 */ /* 0x000fe400078ec0ff */
[----:B------:R-:W-:Y:S01]  /*56a0*/  IMAD.IADD R3, R32, 0x1, R3 ;  /* 0x0000000120037824 */ /* 0x000fe200078e0203 */
[----:B------:R-:W-:Y:S02]  /*56b0*/  P2R R83, PR, RZ, 0x20 ;  /* 0x00000020ff537803 */ /* 0x000fe40000000000 */
[----:B------:R-:W-:Y:S01]  /*56c0*/  ISETP.NE.U32.AND P2, PT, R2, 0x1, PT ;  /* 0x000000010200780c */ /* 0x000fe20003f45070 */
[----:B------:R-:W-:Y:S03]  /*56d0*/  IMAD R34, R34, 0x100000, R3 ;  /* 0x0010000022227824 */ /* 0x000fe600078e0203 */
[----:B------:R-:W-:Y:S01]  /*56e0*/  P2R R88, PR, RZ, 0x4 ;  /* 0x00000004ff587803 */ /* 0x000fe20000000000 */
[----:B------:R3:W4:Y:S01]  /*56f0*/  SYNCS.PHASECHK.TRANS64.TRYWAIT P0, [R84+URZ+0x90], R7 ;  /* 0x00009007540075a7 */ /* 0x00072200080011ff */
[----:B-1----:R-:W-:Y:S01]  /*5700*/  @P5 SEL R87, RZ, 0x1, !P1 ;  /* 0x00000001ff575807 */ /* 0x002fe20004800000 */
[----:B---3--:R-:W-:Y:S06]  /*5710*/  @!P5 BRA `(.L_x_86) ;  /* 0x000000000090d947 */ /* 0x008fec0003800000 */
[----:B------:R-:W-:Y:S01]  /*5720*/  HFMA2 R55, -RZ, RZ, 0, 0 ;  /* 0x00000000ff377431 */ /* 0x000fe200000001ff */
[----:B------:R-:W-:Y:S01]  /*5730*/  ISETP.NE.AND P1, PT, R87, RZ, PT ;  /* 0x000000ff5700720c */ /* 0x000fe20003f25270 */
[----:B------:R-:W-:Y:S01]  /*5740*/  IMAD.U32 R3, RZ, RZ, UR56 ;  /* 0x00000038ff037e24 */ /* 0x000fe2000f8e00ff */
[----:B------:R-:W-:Y:S11]  /*5750*/  BSSY B0, `(.L_x_87) ;  /* 0x0000005000007945 */ /* 0x000ff60003800000 */
[----:B------:R-:W-:Y:S05]  /*5760*/  @P1 BRA `(.L_x_88) ;  /* 0x00000000000c1947 */ /* 0x000fea0003800000 */
[----:B------:R-:W-:Y:S04]  /*5770*/  SHF.L.U32 R5, R42, 0x1f, RZ ;  /* 0x0000001f2a057819 */ /* 0x000fe800000006ff */
[----:B------:R-:W1:Y:S02]  /*5780*/  SYNCS.PHASECHK.TRANS64.TRYWAIT P1, [R0+URZ+0x30], R5 ;  /* 0x00003005000075a7 */ /* 0x000e6400080211ff */
[----:B-1----:R-:W-:Y:S05]  /*5790*/  @!P1 BRA `(.L_x_89) ;  /* 0x0000002000209947 */ /* 0x002fea0003800000 */
.L_x_88:
[----:B------:R-:W-:Y:S05]  /*57a0*/  BSYNC B0 ;  /* 0x0000000000007941 */ /* 0x000fea0003800000 */
.L_x_87:
[----:B------:R-:W-:Y:S01]  /*57b0*/  ISETP.NE.AND P1, PT, R88, RZ, PT ;  /* 0x000000ff5800720c */ /* 0x000fe20003f25270 */
[----:B------:R-:W-:Y:S01]  /*57c0*/  IMAD.MOV.U32 R54, RZ, RZ, RZ ;  /* 0x000000ffff367224 */ /* 0x000fe200078e00ff */
[----:B------:R-:W-:Y:S02]  /*57d0*/  CS2R R52, SRZ ;  /* 0x0000000000347805 */ /* 0x000fe4000001ff00 */
[----:B------:R-:W-:Y:S02]  /*57e0*/  CS2R R58, SRZ ;  /* 0x00000000003a7805 */ /* 0x000fe4000001ff00 */
[----:B------:R-:W-:Y:S02]  /*57f0*/  CS2R R56, SRZ ;  /* 0x0000000000387805 */ /* 0x000fe4000001ff00 */
[----:B------:R-:W-:Y:S02]  /*5800*/  CS2R R50, SRZ ;  /* 0x0000000000327805 */ /* 0x000fe4000001ff00 */
[----:B------:R-:W-:Y:S02]  /*5810*/  CS2R R48, SRZ ;  /* 0x0000000000307805 */ /* 0x000fe4000001ff00 */
[----:B------:R-:W-:Y:S02]  /*5820*/  CS2R R46, SRZ ;  /* 0x00000000002e7805 */ /* 0x000fe4000001ff00 */
[----:B------:R-:W-:Y:S01]  /*5830*/  CS2R R44, SRZ ;  /* 0x00000000002c7805 */ /* 0x000fe2000001ff00 */
[----:B------:R-:W-:Y:S01]  /*5840*/  @P1 IMAD R4, R3, 0x800, R72 ;  /* 0x0000080003041824 */ /* 0x000fe200078e0248 */
[----:B------:R-:W-:Y:S05]  /*5850*/  @P1 WARPSYNC.ALL ;  /* 0x0000000000001948 */ /* 0x000fea0003800000 */
[----:B------:R-:W-:Y:S01]  /*5860*/  @P1 LEA R4, R4, UR48, 0x2 ;  /* 0x0000003004041c11 */ /* 0x000fe2000f8e10ff */
[----:B------:R-:W-:Y:S04]  /*5870*/  UIADD3 UR5, UPT, UPT, UR56, 0x1, URZ ;  /* 0x0000000138057890 */ /* 0x000fe8000fffe0ff */
[----:B------:R3:W2:Y:S01]  /*5880*/  @P1 LDSM.16.M88.4 R56, [R4+0x400] ;  /* 0x000400000438183b */ /* 0x0006a20000000200 */
[----:B-1----:R-:W-:Y:S01]  /*5890*/  @P1 VIADD R0, R4, 0x400 ;  /* 0x0000040004001836 */ /* 0x002fe20000000000 */
[----:B------:R-:W-:Y:S01]  /*58a0*/  UISETP.NE.AND UP0, UPT, UR5, 0x3, UPT ;  /* 0x000000030500788c */ /* 0x000fe2000bf05270 */
[C---:B------:R-:W-:Y:S02]  /*58b0*/  @P1 IMAD R2, R78.reuse, 0x4, R4 ;  /* 0x000000044e021824 */ /* 0x040fe400078e0204 */
[C---:B------:R-:W-:Y:S01]  /*58c0*/  @P1 IMAD R5, R77.reuse, 0x4, R0 ;  /* 0x000000044d051824 */ /* 0x040fe200078e0200 */
[----:B------:R-:W-:Y:S01]  /*58d0*/  USEL UR4, URZ, 0x1, UP0 ;  /* 0x00000001ff047887 */ /* 0x000fe20008000000 */
[----:B------:R-:W-:Y:S01]  /*58e0*/  @P1 IMAD R0, R77, 0x4, R4 ;  /* 0x000000044d001824 */ /* 0x000fe200078e0204 */
[----:B------:R3:W1:Y:S01]  /*58f0*/  @P1 LDSM.16.M88.4 R52, [R2+0x400] ;  /* 0x000400000234183b */ /* 0x0006620000000200 */
[----:B------:R-:W-:Y:S01]  /*5900*/  @P1 IMAD R3, R78, 0x4, R5 ;  /* 0x000000044e031824 */ /* 0x000fe200078e0205 */
[----:B------:R-:W-:Y:S02]  /*5910*/  USEL UR5, UR5, URZ, UP0 ;  /* 0x000000ff05057287 */ /* 0x000fe40008000000 */
[----:B------:R3:W1:Y:S01]  /*5920*/  @P1 LDSM.16.M88.4 R48, [R0+0x400] ;  /* 0x000400000030183b */ /* 0x0006620000000200 */
[----:B------:R-:W-:Y:S03]  /*5930*/  LOP3.LUT R42, R42, UR4, RZ, 0x3c, !PT ;  /* 0x000000042a2a7c12 */ /* 0x000fe6000f8e3cff */
[----:B------:R3:W1:Y:S01]  /*5940*/  @P1 LDSM.16.M88.4 R44, [R3] ;  /* 0x00000000032c183b */ /* 0x0006620000000200 */
[----:B------:R-:W-:Y:S03]  /*5950*/  IMAD.U32 R43, RZ, RZ, UR5 ;  /* 0x00000005ff2b7e24 */ /* 0x000fe6000f8e00ff */
.L_x_86:
[----:B------:R-:W-:Y:S05]  /*5960*/  BSYNC B1 ;  /* 0x0000000000017941 */ /* 0x000fea0003800000 */
.L_x_85:
[----:B---3--:R-:W-:Y:S04]  /*5970*/  SHF.R.U32.HI R0, RZ, 0x15, R34 ;  /* 0x00000015ff007819 */ /* 0x008fe80000011622 */
[----:B------:R-:W-:Y:S01]  /*5980*/  LOP3.LUT P1, RZ, R0, 0x3, R73, 0x48, !PT ;  /* 0x0000000300ff7812 */ /* 0x000fe20007824849 */
[----:B------:R-:W-:Y:S01]  /*5990*/  @!UPT UIADD3 URZ, UPT, UPT, URZ, URZ, URZ ;  /* 0x000000fffffff290 */ /* 0x000fe2000fffe0ff */
[----:B----4-:R-:W-:Y:S11]  /*59a0*/  @P0 BRA `(.L_x_90) ;  /* 0x0000000000080947 */ /* 0x010ff60003800000 */
[----:B------:R-:W3:Y:S02]  /*59b0*/  SYNCS.PHASECHK.TRANS64.TRYWAIT P0, [R84+URZ+0x90], R7 ;  /* 0x00009007540075a7 */ /* 0x000ee400080011ff */
[----:B---3--:R-:W-:Y:S05]  /*59c0*/  @!P0 BRA `(.L_x_91) ;  /* 0x0000001c00a88947 */ /* 0x008fea0003800000 */
.L_x_90:
[----:B------:R-:W-:Y:S05]  /*59d0*/  @!P1 BRA `(.L_x_92) ;  /* 0x0000000000409947 */ /* 0x000fea0003800000 */
[----:B------:R-:W4:Y:S01]  /*59e0*/  LDCU.64 UR8, c[0x4][0x70] ;  /* 0x01000e00ff0877ac */ /* 0x000f220008000a00 */
[----:B------:R-:W-:Y:S01]  /*59f0*/  MOV R3, 0x0 ;  /* 0x0000000000037802 */ /* 0x000fe20000000f00 */
[----:B------:R-:W-:Y:S02]  /*5a00*/  HFMA2 R12, -RZ, RZ, 0, 5.9604644775390625e-08 ;  /* 0x00000001ff0c7431 */ /* 0x000fe400000001ff */
[----:B------:R-:W-:Y:S02]  /*5a10*/  IMAD.MOV.U32 R8, RZ, RZ, 0x192 ;  /* 0x00000192ff087424 */ /* 0x000fe400078e00ff */
[----:B------:R-:W-:Y:S01]  /*5a20*/  IMAD.MOV.U32 R13, RZ, RZ, RZ ;  /* 0x000000ffff0d7224 */ /* 0x000fe200078e00ff */
[----:B------:R-:W3:Y:S01]  /*5a30*/  LDCU.64 UR6, c[0x4][0x78] ;  /* 0x01000f00ff0677ac */ /* 0x000ee20008000a00 */
[----:B------:R-:W1:Y:S01]  /*5a40*/  LDC.64 R2, c[0x4][R3] ;  /* 0x0100000003027b82 */ /* 0x000e620000000a00 */
[----:B------:R-:W5:Y:S01]  /*5a50*/  LDCU.64 UR4, c[0x4][0x10] ;  /* 0x01000200ff0477ac */ /* 0x000f620008000a00 */
[----:B----4-:R-:W-:Y:S01]  /*5a60*/  MOV R5, UR9 ;  /* 0x0000000900057c02 */ /* 0x010fe20008000f00 */
[----:B------:R-:W-:Y:S01]  /*5a70*/  IMAD.U32 R4, RZ, RZ, UR8 ;  /* 0x00000008ff047e24 */ /* 0x000fe2000f8e00ff */
[----:B---3--:R-:W-:Y:S01]  /*5a80*/  MOV R7, UR7 ;  /* 0x0000000700077c02 */ /* 0x008fe20008000f00 */
[----:B------:R-:W-:Y:S01]  /*5a90*/  IMAD.U32 R6, RZ, RZ, UR6 ;  /* 0x00000006ff067e24 */ /* 0x000fe2000f8e00ff */
[----:B-----5:R-:W-:Y:S01]  /*5aa0*/  MOV R11, UR5 ;  /* 0x00000005000b7c02 */ /* 0x020fe20008000f00 */
[----:B------:R-:W-:Y:S02]  /*5ab0*/  IMAD.U32 R10, RZ, RZ, UR4 ;  /* 0x00000004ff0a7e24 */ /* 0x000fe4000f8e00ff */
[----:B------:R-:W-:Y:S07]  /*5ac0*/  LEPC R20, `(.L_x_92) ;  /* 0x000000001014794e */ /* 0x000fee0000000000 */
[----:B-12---:R-:W-:Y:S05]  /*5ad0*/  CALL.ABS.NOINC R2 ;  /* 0x0000000002007343 */ /* 0x006fea0003c00000 */
.L_x_92:
[----:B--2---:R-:W-:Y:S01]  /*5ae0*/  LOP3.LUT R20, R56, 0xffffe000, RZ, 0xc0, !PT ;  /* 0xffffe00038147812 */ /* 0x004fe200078ec0ff */
[----:B------:R-:W-:Y:S05]  /*5af0*/  WARPSYNC.ALL ;  /* 0x0000000000007948 */ /* 0x000fea0003800000 */
[----:B------:R-:W-:Y:S01]  /*5b00*/  R2UR UR4, R34 ;  /* 0x00000000220472ca */ /* 0x000fe200000e0000 */
[----:B------:R-:W-:Y:S01]  /*5b10*/  IMAD.SHL.U32 R86, R78, 0x4, RZ ;  /* 0x000000044e567824 */ /* 0x000fe200078e00ff */
[----:B------:R-:W-:Y:S01]  /*5b20*/  LOP3.LUT R21, R57, 0xffffe000, RZ, 0xc0, !PT ;  /* 0xffffe00039157812 */ /* 0x000fe200078ec0ff */
[----:B------:R-:W-:Y:S01]  /*5b30*/  IMAD.U32 R85, RZ, RZ, UR56 ;  /* 0x00000038ff557e24 */ /* 0x000fe2000f8e00ff */
[----:B------:R-:W-:Y:S01]  /*5b40*/  LOP3.LUT R40, R58, 0xffffe000, RZ, 0xc0, !PT ;  /* 0xffffe0003a287812 */ /* 0x000fe200078ec0ff */
[----:B------:R-:W-:Y:S01]  /*5b50*/  BSSY.RECONVERGENT B0, `(.L_x_93) ;  /* 0x0000059000007945 */ /* 0x000fe20003800200 */
[----:B-1----:R-:W-:Y:S01]  /*5b60*/  LOP3.LUT R41, R54, 0xffffe000, RZ, 0xc0, !PT ;  /* 0xffffe00036297812 */ /* 0x002fe200078ec0ff */
[----:B------:R-:W-:Y:S01]  /*5b70*/  IMAD R89, R85, 0x800, R72 ;  /* 0x0000080055597824 */ /* 0x000fe200078e0248 */
[----:B------:R-:W-:Y:S01]  /*5b80*/  ISETP.NE.AND P0, PT, R79, RZ, PT ;  /* 0x000000ff4f00720c */ /* 0x000fe20003f05270 */
[----:B------:R-:W-:Y:S03]  /*5b90*/  IMAD.SHL.U32 R85, R77, 0x4, RZ ;  /* 0x000000044d557824 */ /* 0x000fe600078e00ff */
[----:B------:R-:W-:Y:S01]  /*5ba0*/  LEA R89, R89, UR48, 0x2 ;  /* 0x0000003059597c11 */ /* 0x000fe2000f8e10ff */
[----:B---3--:R-:W1:Y:S03]  /*5bb0*/  LDTM.16dp128bit.x8 R4, tmem[UR4] ;  /* 0x00000004000479ee */ /* 0x008e660008180000 */
[C-C-:B------:R-:W-:Y:S02]  /*5bc0*/  IADD3 R92, PT, PT, R86.reuse, 0x400, R89.reuse ;  /* 0x00000400565c7810 */ /* 0x140fe40007ffe059 */
[----:B------:R-:W-:Y:S05]  /*5bd0*/  IADD3 R91, PT, PT, R85, 0x400, R89 ;  /* 0x00000400555b7810 */ /* 0x000fea0007ffe059 */
[----:B------:R-:W-:Y:S02]  /*5be0*/  IMAD.IADD R90, R86, 0x1, R91 ;  /* 0x00000001565a7824 */ /* 0x000fe400078e025b */
[C---:B-1----:R-:W-:Y:S01]  /*5bf0*/  FMUL R0, R33.reuse, R4 ;  /* 0x0000000421007220 */ /* 0x042fe20000400000 */
[C---:B------:R-:W-:Y:S01]  /*5c00*/  FMUL R2, R33.reuse, R5 ;  /* 0x0000000521027220 */ /* 0x040fe20000400000 */
[C---:B------:R-:W-:Y:S01]  /*5c10*/  FMUL R3, R33.reuse, R6 ;  /* 0x0000000621037220 */ /* 0x040fe20000400000 */
[----:B------:R-:W-:Y:S01]  /*5c20*/  FMUL R7, R33, R7 ;  /* 0x0000000721077220 */ /* 0x000fe20000400000 */
[----:B------:R-:W-:Y:S01]  /*5c30*/  FFMA R36, R35, R20, R0 ;  /* 0x0000001423247223 */ /* 0x000fe20000000000 */
[----:B------:R-:W-:Y:S01]  /*5c40*/  LOP3.LUT R20, R59, 0xffffe000, RZ, 0xc0, !PT ;  /* 0xffffe0003b147812 */ /* 0x000fe200078ec0ff */
[C---:B------:R-:W-:Y:S01]  /*5c50*/  FFMA R37, R35.reuse, R21, R2 ;  /* 0x0000001523257223 */ /* 0x040fe20000000002 */
[----:B------:R-:W-:Y:S01]  /*5c60*/  LOP3.LUT R21, R52, 0xffffe000, RZ, 0xc0, !PT ;  /* 0xffffe00034157812 */ /* 0x000fe200078ec0ff */
[----:B------:R-:W-:Y:S01]  /*5c70*/  FFMA R38, R35, R40, R3 ;  /* 0x0000002823267223 */ /* 0x000fe20000000003 */
[----:B------:R-:W-:Y:S01]  /*5c80*/  LOP3.LUT R40, R53, 0xffffe000, RZ, 0xc0, !PT ;  /* 0xffffe00035287812 */ /* 0x000fe200078ec0ff */
[----:B------:R-:W-:Y:S01]  /*5c90*/  FMUL R4, R33, R8 ;  /* 0x0000000821047220 */ /* 0x000fe20000400000 */
[----:B------:R-:W-:Y:S01]  /*5ca0*/  F2FP.TF32.F32.PACK_B R36, R36 ;  /* 0x00000024ff24723e */ /* 0x000fe200024050ff */
[----:B------:R-:W-:Y:S01]  /*5cb0*/  FFMA R39, R35, R20, R7 ;  /* 0x0000001423277223 */ /* 0x000fe20000000007 */
[----:B------:R-:W-:Y:S01]  /*5cc0*/  LOP3.LUT R20, R55, 0xffffe000, RZ, 0xc0, !PT ;  /* 0xffffe00037147812 */ /* 0x000fe200078ec0ff */
[C---:B------:R-:W-:Y:S01]  /*5cd0*/  FMUL R5, R33.reuse, R9 ;  /* 0x0000000921057220 */ /* 0x040fe20000400000 */
[----:B------:R-:W-:Y:S01]  /*5ce0*/  F2FP.TF32.F32.PACK_B R37, R37 ;  /* 0x00000025ff25723e */ /* 0x000fe200024050ff */
[C---:B------:R-:W-:Y:S01]  /*5cf0*/  FMUL R6, R33.reuse, R10 ;  /* 0x0000000a21067220 */ /* 0x040fe20000400000 */
[----:B------:R-:W-:Y:S01]  /*5d00*/  F2FP.TF32.F32.PACK_B R38, R38 ;  /* 0x00000026ff26723e */ /* 0x000fe200024050ff */
[----:B------:R-:W-:Y:S01]  /*5d10*/  FMUL R11, R33, R11 ;  /* 0x0000000b210b7220 */ /* 0x000fe20000400000 */
[----:B------:R-:W-:Y:S01]  /*5d20*/  F2FP.TF32.F32.PACK_B R39, R39 ;  /* 0x00000027ff27723e */ /* 0x000fe200024050ff */
[C---:B------:R-:W-:Y:S01]  /*5d30*/  FFMA R4, R35.reuse, R21, R4 ;  /* 0x0000001523047223 */ /* 0x040fe20000000004 */
[----:B------:R-:W-:Y:S01]  /*5d40*/  LOP3.LUT R21, R48, 0xffffe000, RZ, 0xc0, !PT ;  /* 0xffffe00030157812 */ /* 0x000fe200078ec0ff */
[----:B------:R-:W-:Y:S01]  /*5d50*/  FFMA R5, R35, R40, R5 ;  /* 0x0000002823057223 */ /* 0x000fe20000000005 */
[----:B------:R-:W-:Y:S01]  /*5d60*/  LOP3.LUT R40, R51, 0xffffe000, RZ, 0xc0, !PT ;  /* 0xffffe00033287812 */ /* 0x000fe200078ec0ff */
[----:B------:R-:W-:Y:S01]  /*5d70*/  FFMA R6, R35, R41, R6 ;  /* 0x0000002923067223 */ /* 0x000fe20000000006 */
[----:B------:R-:W-:Y:S01]  /*5d80*/  LOP3.LUT R41, R50, 0xffffe000, RZ, 0xc0, !PT ;  /* 0xffffe00032297812 */ /* 0x000fe200078ec0ff */
[----:B------:R-:W-:Y:S01]  /*5d90*/  FMUL R8, R33, R12 ;  /* 0x0000000c21087220 */ /* 0x000fe20000400000 */
[----:B------:R-:W-:Y:S01]  /*5da0*/  F2FP.TF32.F32.PACK_B R4, R4 ;  /* 0x00000004ff04723e */ /* 0x000fe200024050ff */
[----:B------:R-:W-:Y:S01]  /*5db0*/  FFMA R7, R35, R20, R11 ;  /* 0x0000001423077223 */ /* 0x000fe2000000000b */
[----:B------:R-:W-:Y:S01]  /*5dc0*/  LOP3.LUT R20, R49, 0xffffe000, RZ, 0xc0, !PT ;  /* 0xffffe00031147812 */ /* 0x000fe200078ec0ff */
[----:B------:R-:W-:Y:S01]  /*5dd0*/  FMUL R9, R33, R13 ;  /* 0x0000000d21097220 */ /* 0x000fe20000400000 */
[----:B------:R-:W-:Y:S01]  /*5de0*/  F2FP.TF32.F32.PACK_B R5, R5 ;  /* 0x00000005ff05723e */ /* 0x000fe200024050ff */
[----:B------:R1:W-:Y:S01]  /*5df0*/  STSM.16.M88.4 [R89+0x400], R36 ;  /* 0x0004002459007844 */ /* 0x0003e20000000200 */
[----:B------:R-:W-:Y:S01]  /*5e00*/  F2FP.TF32.F32.PACK_B R6, R6 ;  /* 0x00000006ff06723e */ /* 0x000fe200024050ff */
[----:B------:R-:W-:Y:S01]  /*5e10*/  FFMA R8, R35, R21, R8 ;  /* 0x0000001523087223 */ /* 0x000fe20000000008 */
[----:B------:R-:W-:Y:S01]  /*5e20*/  LOP3.LUT R21, R44, 0xffffe000, RZ, 0xc0, !PT ;  /* 0xffffe0002c157812 */ /* 0x000fe200078ec0ff */
[C---:B------:R-:W-:Y:S01]  /*5e30*/  FMUL R10, R33.reuse, R14 ;  /* 0x0000000e210a7220 */ /* 0x040fe20000400000 */
[C---:B------:R-:W-:Y:S01]  /*5e40*/  FMUL R15, R33.reuse, R15 ;  /* 0x0000000f210f7220 */ /* 0x040fe20000400000 */
[----:B------:R-:W-:Y:S01]  /*5e50*/  FMUL R12, R33, R16 ;  /* 0x00000010210c7220 */ /* 0x000fe20000400000 */
[C---:B------:R-:W-:Y:S01]  /*5e60*/  FFMA R9, R35.reuse, R20, R9 ;  /* 0x0000001423097223 */ /* 0x040fe20000000009 */
[C---:B------:R-:W-:Y:S01]  /*5e70*/  FFMA R10, R35.reuse, R41, R10 ;  /* 0x00000029230a7223 */ /* 0x040fe2000000000a */
[C---:B------:R-:W-:Y:S01]  /*5e80*/  FFMA R11, R35.reuse, R40, R15 ;  /* 0x00000028230b7223 */ /* 0x040fe2000000000f */
[----:B------:R-:W-:Y:S01]  /*5e90*/  FFMA R12, R35, R21, R12 ;  /* 0x00000015230c7223 */ /* 0x000fe2000000000c */
[----:B------:R-:W-:Y:S01]  /*5ea0*/  LOP3.LUT R20, R45, 0xffffe000, RZ, 0xc0, !PT ;  /* 0xffffe0002d147812 */ /* 0x000fe200078ec0ff */
[C---:B------:R-:W-:Y:S01]  /*5eb0*/  FMUL R13, R33.reuse, R17 ;  /* 0x00000011210d7220 */ /* 0x040fe20000400000 */
[----:B------:R-:W-:Y:S01]  /*5ec0*/  LOP3.LUT R21, R46, 0xffffe000, RZ, 0xc0, !PT ;  /* 0xffffe0002e157812 */ /* 0x000fe200078ec0ff */
[----:B------:R-:W-:Y:S01]  /*5ed0*/  FMUL R14, R33, R18 ;  /* 0x00000012210e7220 */ /* 0x000fe20000400000 */
[----:B------:R-:W-:Y:S01]  /*5ee0*/  LOP3.LUT R40, R47, 0xffffe000, RZ, 0xc0, !PT ;  /* 0xffffe0002f287812 */ /* 0x000fe200078ec0ff */
[----:B------:R-:W-:Y:S01]  /*5ef0*/  FMUL R19, R33, R19 ;  /* 0x0000001321137220 */ /* 0x000fe20000400000 */
[----:B------:R-:W-:Y:S01]  /*5f00*/  F2FP.TF32.F32.PACK_B R7, R7 ;  /* 0x00000007ff07723e */ /* 0x000fe200024050ff */
[C---:B------:R-:W-:Y:S01]  /*5f10*/  FFMA R13, R35.reuse, R20, R13 ;  /* 0x00000014230d7223 */ /* 0x040fe2000000000d */
[C---:B------:R-:W-:Y:S01]  /*5f20*/  FFMA R14, R35.reuse, R21, R14 ;  /* 0x00000015230e7223 */ /* 0x040fe2000000000e */
[----:B------:R-:W-:Y:S01]  /*5f30*/  FFMA R15, R35, R40, R19 ;  /* 0x00000028230f7223 */ /* 0x000fe20000000013 */
[----:B------:R-:W-:Y:S01]  /*5f40*/  F2FP.TF32.F32.PACK_B R8, R8 ;  /* 0x00000008ff08723e */ /* 0x000fe200024050ff */
[----:B------:R1:W-:Y:S01]  /*5f50*/  STSM.16.M88.4 [R92], R4 ;  /* 0x000000045c007844 */ /* 0x0003e20000000200 */
[----:B------:R-:W-:Y:S02]  /*5f60*/  F2FP.TF32.F32.PACK_B R9, R9 ;  /* 0x00000009ff09723e */ /* 0x000fe400024050ff */
[----:B------:R-:W-:Y:S02]  /*5f70*/  F2FP.TF32.F32.PACK_B R10, R10 ;  /* 0x0000000aff0a723e */ /* 0x000fe400024050ff */
[----:B------:R-:W-:Y:S02]  /*5f80*/  F2FP.TF32.F32.PACK_B R11, R11 ;  /* 0x0000000bff0b723e */ /* 0x000fe400024050ff */
[----:B------:R-:W-:Y:S02]  /*5f90*/  F2FP.TF32.F32.PACK_B R12, R12 ;  /* 0x0000000cff0c723e */ /* 0x000fe400024050ff */
[----:B------:R-:W-:Y:S01]  /*5fa0*/  F2FP.TF32.F32.PACK_B R13, R13 ;  /* 0x0000000dff0d723e */ /* 0x000fe200024050ff */
[----:B------:R1:W-:Y:S01]  /*5fb0*/  STSM.16.M88.4 [R91], R8 ;  /* 0x000000085b007844 */ /* 0x0003e20000000200 */
[----:B------:R-:W-:Y:S02]  /*5fc0*/  F2FP.TF32.F32.PACK_B R14, R14 ;  /* 0x0000000eff0e723e */ /* 0x000fe400024050ff */
[----:B------:R-:W-:Y:S05]  /*5fd0*/  F2FP.TF32.F32.PACK_B R15, R15 ;  /* 0x0000000fff0f723e */ /* 0x000fea00024050ff */
[----:B------:R1:W-:Y:S01]  /*5fe0*/  STSM.16.M88.4 [R90], R12 ;  /* 0x0000000c5a007844 */ /* 0x0003e20000000200 */
[----:B------:R-:W-:Y:S01]  /*5ff0*/  @!PT LDS RZ, [RZ] ;  /* 0x00000000fffff984 */ /* 0x000fe20000000800 */
[----:B------:R-:W-:Y:S01]  /*6000*/  @!PT LDS RZ, [RZ] ;  /* 0x00000000fffff984 */ /* 0x000fe20000000800 */
[----:B------:R-:W-:Y:S01]  /*6010*/  @!PT LDS RZ, [RZ] ;  /* 0x00000000fffff984 */ /* 0x000fe20000000800 */
[----:B------:R-:W-:Y:S01]  /*6020*/  @!PT LDS RZ, [RZ] ;  /* 0x00000000fffff984 */ /* 0x000fe20000000800 */
[----:B------:R2:W-:Y:S07]  /*6030*/  MEMBAR.ALL.CTA ;  /* 0x0000000000007992 */ /* 0x0005ee0000008000 */
[----:B--2---:R-:W2:Y:S02]  /*6040*/  FENCE.VIEW.ASYNC.S ;  /* 0x00000000000073c6 */ /* 0x004ea40000000000 */
[----:B--2---:R-:W-:Y:S06]  /*6050*/  BAR.SYNC.DEFER_BLOCKING 0x1, 0x80 ;  /* 0x0042000000007b1d */ /* 0x004fec0000010000 */
[----:B------:R-:W-:Y:S05]  /*6060*/  @P0 BRA `(.L_x_94) ;  /* 0x00000000001c0947 */ /* 0x000fea0003800000 */
[----:B------:R-:W-:Y:S02]  /*6070*/  UIADD3 UR6, UP0, UPT, UR54, 0x680, URZ ;  /* 0x0000068036067890 */ /* 0x000fe4000ff1e0ff */
[----:B------:R-:W-:Y:S02]  /*6080*/  ULEA UR4, UR56, UR48, 0xd ;  /* 0x0000003038047291 */ /* 0x000fe4000f8e68ff */
[----:B------:R-:W-:Y:S02]  /*6090*/  UIADD3.X UR7, UPT, UPT, URZ, UR55, URZ, UP0, !UPT ;  /* 0x00000037ff077290 */ /* 0x000fe400087fe4ff */
[----:B------:R-:W-:Y:S01]  /*60a0*/  UIADD3 UR40, UPT, UPT, UR4, 0x400, URZ ;  /* 0x0000040004287890 */ /* 0x000fe2000fffe0ff */
[----:B------:R-:W-:Y:S08]  /*60b0*/  UMOV UR43, UR36 ;  /* 0x00000024002b7c82 */ /* 0x000ff00008000000 */
[----:B------:R2:W-:Y:S02]  /*60c0*/  UTMASTG.3D [UR40], [UR6] ;  /* 0x00000028060073b5 */ /* 0x0005e40008010000 */
[----:B--2---:R0:W-:Y:S02]  /*60d0*/  UTMACMDFLUSH ;  /* 0x00000000000079b7 */ /* 0x0041e40000000000 */
.L_x_94:
[----:B------:R-:W-:Y:S05]  /*60e0*/  BSYNC.RECONVERGENT B0 ;  /* 0x0000000000007941 */ /* 0x000fea0003800200 */
.L_x_93:
[----:B------:R-:W-:Y:S01]  /*60f0*/  UIADD3 UR40, UPT, UPT, UR56, 0x1, URZ ;  /* 0x0000000138287890 */ /* 0x000fe2000fffe0ff */
[----:B------:R-:W-:Y:S03]  /*6100*/  BSSY.RECONVERGENT B0, `(.L_x_95) ;  /* 0x0000005000007945 */ /* 0x000fe60003800200 */
[----:B------:R-:W-:Y:S04]  /*6110*/  UISETP.NE.AND UP0, UPT, UR40, 0x3, UPT ;  /* 0x000000032800788c */ /* 0x000fe8000bf05270 */
[----:B------:R-:W-:Y:S01]  /*6120*/  USEL UR43, UR40, URZ, UP0 ;  /* 0x000000ff282b7287 */ /* 0x000fe20008000000 */
[----:B------:R-:W-:Y:S11]  /*6130*/  @P0 BRA `(.L_x_96) ;  /* 0x0000000000040947 */ /* 0x000ff60003800000 */
[----:B------:R-:W-:Y:S04]  /*6140*/  DEPBAR.LE SB0, 0x1 ;  /* 0x000080400000791a */ /* 0x000fe80000000000 */
.L_x_96:
[----:B------:R-:W-:Y:S05]  /*6150*/  BSYNC.RECONVERGENT B0 ;  /* 0x0000000000007941 */ /* 0x000fea0003800200 */
.L_x_95:
[----:B------:R-:W-:Y:S01]  /*6160*/  BAR.SYNC.DEFER_BLOCKING 0x1, 0x80 ;  /* 0x0042000000007b1d */ /* 0x000fe20000010000 */
[----:B------:R-:W-:Y:S01]  /*6170*/  ISETP.NE.AND P1, PT, R83, RZ, PT ;  /* 0x000000ff5300720c */ /* 0x000fe20003f25270 */
[----:B------:R-:W-:Y:S01]  /*6180*/  UISETP.NE.AND UP0, UPT, UR50, URZ, UPT ;  /* 0x000000ff3200728c */ /* 0x000fe2000bf05270 */
[----:B------:R-:W-:Y:S11]  /*6190*/  LEA R2, R43, UR48, 0x3 ;  /* 0x000000302b027c11 */ /* 0x000ff6000f8e18ff */
[----:B------:R-:W-:Y:S01]  /*61a0*/  @P1 SHF.L.U32 R3, R42, 0x1f, RZ ;  /* 0x0000001f2a031819 */ /* 0x000fe200000006ff */
[----:B------:R-:W-:Y:S06]  /*61b0*/  BRA.U !UP0, `(.L_x_97) ;  /* 0x0000000108247547 */ /* 0x000fec000b800000 */
[----:B-1----:R-:W-:Y:S01]  /*61c0*/  IMAD.U32 R5, RZ, RZ, UR49 ;  /* 0x00000031ff057e24 */ /* 0x002fe2000f8e00ff */
[----:B------:R-:W-:Y:S01]  /*61d0*/  MOV R0, UR37 ;  /* 0x0000002500007c02 */ /* 0x000fe20008000f00 */
[----:B------:R-:W-:Y:S03]  /*61e0*/  UIADD3 UR49, UPT, UPT, UR49, 0x1, URZ ;  /* 0x0000000131317890 */ /* 0x000fe6000fffe0ff */
[----:B------:R-:W-:Y:S01]  /*61f0*/  @P1 LEA R5, R5, UR48, 0x3 ;  /* 0x0000003005051c11 */ /* 0x000fe2000f8e18ff */
[----:B------:R-:W-:Y:S04]  /*6200*/  UISETP.NE.AND UP0, UPT, UR49, 0x3, UPT ;  /* 0x000000033100788c */ /* 0x000fe8000bf05270 */
[----:B------:R-:W-:Y:S01]  /*6210*/  @P1 VIADD R5, R5, 0x48 ;  /* 0x0000004805051836 */ /* 0x000fe20000000000 */
[----:B------:R-:W-:Y:S04]  /*6220*/  USEL UR49, UR49, URZ, UP0 ;  /* 0x000000ff31317287 */ /* 0x000fe80008000000 */
[----:B------:R-:W-:Y:S04]  /*6230*/  @P1 PRMT R0, R0, 0x654, R5 ;  /* 0x0000065400001816 */ /* 0x000fe80000000005 */
[----:B------:R2:W-:Y:S04]  /*6240*/  @P1 SYNCS.ARRIVE.TRANS64.RED.A1T0 RZ, [R0+URZ], RZ ;  /* 0x000000ff00ff19a7 */ /* 0x0005e800081004ff */
.L_x_97:
[----:B------:R-:W3:Y:S01]  /*6250*/  @P1 SYNCS.PHASECHK.TRANS64.TRYWAIT P0, [R2+URZ+0x30], R3 ;  /* 0x00003003020015a7 */ /* 0x000ee200080011ff */
[----:B------:R-:W-:Y:S01]  /*6260*/  BSSY B1, `(.L_x_98) ;  /* 0x0000017000017945 */ /* 0x000fe20003800000 */
[----:B---3--:R-:W-:Y:S03]  /*6270*/  @P1 SEL R87, RZ, 0x1, !P0 ;  /* 0x00000001ff571807 */ /* 0x008fe60004000000 */
[----:B------:R-:W-:Y:S05]  /*6280*/  @!P1 BRA `(.L_x_99) ;  /* 0x0000000000509947 */ /* 0x000fea0003800000 */
[----:B------:R-:W-:Y:S01]  /*6290*/  ISETP.NE.AND P1, PT, R88, RZ, PT ;  /* 0x000000ff5800720c */ /* 0x000fe20003f25270 */
[----:B------:R-:W-:Y:S01]  /*62a0*/  BSSY B0, `(.L_x_100) ;  /* 0x000000a000007945 */ /* 0x000fe20003800000 */
[----:B------:R-:W-:Y:S11]  /*62b0*/  ISETP.NE.AND P0, PT, R87, RZ, PT ;  /* 0x000000ff5700720c */ /* 0x000ff60003f05270 */
[----:B-1----:R-:W-:Y:S05]  /*62c0*/  @P1 IMAD R4, R43, 0x800, R72 ;  /* 0x000008002b041824 */ /* 0x002fea00078e0248 */
[----:B------:R-:W-:Y:S05]  /*62d0*/  @P1 LEA R4, R4, UR48, 0x2 ;  /* 0x0000003004041c11 */ /* 0x000fea000f8e10ff */
[--C-:B------:R-:W-:Y:S02]  /*62e0*/  @P1 IMAD.IADD R3, R85, 0x1, R4.reuse ;  /* 0x0000000155031824 */ /* 0x100fe400078e0204 */
[----:B--2---:R-:W-:Y:S01]  /*62f0*/  @P1 IMAD.IADD R0, R86, 0x1, R4 ;  /* 0x0000000156001824 */ /* 0x004fe200078e0204 */
[----:B------:R-:W-:Y:S06]  /*6300*/  @P0 BRA `(.L_x_101) ;  /* 0x00000000000c0947 */ /* 0x000fec0003800000 */
[----:B------:R-:W-:Y:S04]  /*6310*/  SHF.L.U32 R5, R42, 0x1f, RZ ;  /* 0x0000001f2a057819 */ /* 0x000fe800000006ff */
[----:B------:R-:W1:Y:S02]  /*6320*/  SYNCS.PHASECHK.TRANS64.TRYWAIT P0, [R2+URZ+0x30], R5 ;  /* 0x00003005020075a7 */ /* 0x000e6400080011ff */
[----:B-1----:R-:W-:Y:S05]  /*6330*/  @!P0 BRA `(.L_x_102) ;  /* 0x0000001400608947 */ /* 0x002fea0003800000 */
.L_x_101:
[----:B------:R-:W-:Y:S05]  /*6340*/  BSYNC B0 ;  /* 0x0000000000007941 */ /* 0x000fea0003800000 */
.L_x_100:
[----:B------:R-:W-:Y:S11]  /*6350*/  ISETP.NE.AND P0, PT, R88, RZ, PT ;  /* 0x000000ff5800720c */ /* 0x000ff60003f05270 */
[----:B------:R-:W-:Y:S02]  /*6360*/  @!UPT UIADD3 URZ, UPT, UPT, URZ, URZ, URZ ;  /* 0x000000fffffff290 */ /* 0x000fe4000fffe0ff */
[----:B-1----:R-:W-:Y:S01]  /*6370*/  @P0 IADD3 R2, PT, PT, R86, R3, RZ ;  /* 0x0000000356020210 */ /* 0x002fe20007ffe0ff */
[----:B------:R-:W-:Y:S05]  /*6380*/  @P0 WARPSYNC.ALL ;  /* 0x0000000000000948 */ /* 0x000fea0003800000 */
[----:B------:R3:W4:Y:S04]  /*6390*/  @P0 LDSM.16.M88.4 R56, [R4+0x400] ;  /* 0x000400000438083b */ /* 0x0007280000000200 */
[----:B------:R3:W1:Y:S04]  /*63a0*/  @P0 LDSM.16.M88.4 R52, [R0+0x400] ;  /* 0x000400000034083b */ /* 0x0006680000000200 */
[----:B------:R3:W2:Y:S04]  /*63b0*/  @P0 LDSM.16.M88.4 R48, [R3+0x400] ;  /* 0x000400000330083b */ /* 0x0006a80000000200 */
[----:B------:R3:W1:Y:S02]  /*63c0*/  @P0 LDSM.16.M88.4 R44, [R2+0x400] ;  /* 0x00040000022c083b */ /* 0x0006640000000200 */
.L_x_99:
[----:B------:R-:W-:Y:S05]  /*63d0*/  BSYNC B1 ;  /* 0x0000000000017941 */ /* 0x000fea0003800000 */
.L_x_98:
[----:B--23--:R-:W-:Y:S05]  /*63e0*/  VIADD R0, R34, 0x20 ;  /* 0x0000002022007836 */ /* 0x00cfea0000000000 */
[----:B------:R-:W-:Y:S04]  /*63f0*/  SHF.R.U32.HI R0, RZ, 0x15, R0 ;  /* 0x00000015ff007819 */ /* 0x000fe80000011600 */
[----:B------:R-:W-:Y:S11]  /*6400*/  LOP3.LUT P0, RZ, R0, 0x3, R73, 0x48, !PT ;  /* 0x0000000300ff7812 */ /* 0x000ff60007804849 */
[----:B------:R-:W-:Y:S02]  /*6410*/  @!UPT UIADD3 URZ, UPT, UPT, URZ, URZ, URZ ;  /* 0x000000fffffff290 */ /* 0x000fe4000fffe0ff */
[----:B------:R-:W-:Y:S05]  /*6420*/  @!P0 BRA `(.L_x_103) ;  /* 0x0000000000408947 */ /* 0x000fea0003800000 */
[----:B------:R-:W2:Y:S01]  /*6430*/  LDCU.64 UR8, c[0x4][0x70] ;  /* 0x01000e00ff0877ac */ /* 0x000ea20008000a00 */
[----:B------:R-:W-:Y:S01]  /*6440*/  MOV R3, 0x0 ;  /* 0x0000000000037802 */ /* 0x000fe20000000f00 */
[----:B-1----:R-:W-:Y:S02]  /*6450*/  HFMA2 R12, -RZ, RZ, 0, 5.9604644775390625e-08 ;  /* 0x00000001ff0c7431 */ /* 0x002fe400000001ff */
[----:B------:R-:W-:Y:S02]  /*6460*/  IMAD.MOV.U32 R8, RZ, RZ, 0x192 ;  /* 0x00000192ff087424 */ /* 0x000fe400078e00ff */
[----:B------:R-:W-:Y:S01]  /*6470*/  IMAD.MOV.U32 R13, RZ, RZ, RZ ;  /* 0x000000ffff0d7224 */ /* 0x000fe200078e00ff */
[----:B------:R-:W1:Y:S01]  /*6480*/  LDCU.64 UR6, c[0x4][0x78] ;  /* 0x01000f00ff0677ac */ /* 0x000e620008000a00 */
[----:B------:R-:W3:Y:S01]  /*6490*/  LDC.64 R2, c[0x4][R3] ;  /* 0x0100000003027b82 */ /* 0x000ee20000000a00 */
[----:B------:R-:W5:Y:S01]  /*64a0*/  LDCU.64 UR4, c[0x4][0x10] ;  /* 0x01000200ff0477ac */ /* 0x000f620008000a00 */
[----:B--2---:R-:W-:Y:S01]  /*64b0*/  MOV R5, UR9 ;  /* 0x0000000900057c02 */ /* 0x004fe20008000f00 */
[----:B------:R-:W-:Y:S01]  /*64c0*/  IMAD.U32 R4, RZ, RZ, UR8 ;  /* 0x00000008ff047e24 */ /* 0x000fe2000f8e00ff */
[----:B-1----:R-:W-:Y:S01]  /*64d0*/  MOV R7, UR7 ;  /* 0x0000000700077c02 */ /* 0x002fe20008000f00 */
[----:B------:R-:W-:Y:S01]  /*64e0*/  IMAD.U32 R6, RZ, RZ, UR6 ;  /* 0x00000006ff067e24 */ /* 0x000fe2000f8e00ff */
[----:B-----5:R-:W-:Y:S01]  /*64f0*/  MOV R11, UR5 ;  /* 0x00000005000b7c02 */ /* 0x020fe20008000f00 */
[----:B------:R-:W-:Y:S02]  /*6500*/  IMAD.U32 R10, RZ, RZ, UR4 ;  /* 0x00000004ff0a7e24 */ /* 0x000fe4000f8e00ff */
[----:B------:R-:W-:Y:S07]  /*6510*/  LEPC R20, `(.L_x_103) ;  /* 0x000000001014794e */ /* 0x000fee0000000000 */
[----:B---34-:R-:W-:Y:S05]  /*6520*/  CALL.ABS.NOINC R2 ;  /* 0x0000000002007343 */ /* 0x018fea0003c00000 */
.L_x_103:
[----:B------:R-:W-:Y:S01]  /*6530*/  ISETP.NE.AND P0, PT, R79, RZ, PT ;  /* 0x000000ff4f00720c */ /* 0x000fe20003f05270 */
[----:B------:R-:W-:Y:S05]  /*6540*/  WARPSYNC.ALL ;  /* 0x0000000000007948 */ /* 0x000fea0003800000 */
[----:B------:R-:W-:Y:S01]  /*6550*/  R2UR UR4, R34 ;  /* 0x00000000220472ca */ /* 0x000fe200000e0000 */
[----:B------:R-:W-:Y:S01]  /*6560*/  IMAD.U32 R87, RZ, RZ, UR43 ;  /* 0x0000002bff577e24 */ /* 0x000fe2000f8e00ff */
[----:B------:R-:W-:Y:S01]  /*6570*/  R2UR UR5, R84 ;  /* 0x00000000540572ca */ /* 0x000fe200000e0000 */
[----:B------:R-:W-:Y:S01]  /*6580*/  BSSY.RECONVERGENT B0, `(.L_x_104) ;  /* 0x0000060000007945 */ /* 0x000fe20003800200 */
[----:B----4-:R-:W-:Y:S01]  /*6590*/  LOP3.LUT R0, R56, 0xffffe000, RZ, 0xc0, !PT ;  /* 0xffffe00038007812 */ /* 0x010fe200078ec0ff */
[----:B------:R-:W-:Y:S01]  /*65a0*/  IMAD R87, R87, 0x800, R72 ;  /* 0x0000080057577824 */ /* 0x000fe200078e0248 */
[----:B------:R-:W-:Y:S02]  /*65b0*/  LOP3.LUT R2, R57, 0xffffe000, RZ, 0xc0, !PT ;  /* 0xffffe00039027812 */ /* 0x000fe400078ec0ff */
[----:B------:R-:W-:Y:S02]  /*65c0*/  LOP3.LUT R3, R58, 0xffffe000, RZ, 0xc0, !PT ;  /* 0xffffe0003a037812 */ /* 0x000fe400078ec0ff */
[----:B------:R-:W-:Y:S02]  /*65d0*/  LOP3.LUT R20, R59, 0xffffe000, RZ, 0xc0, !PT ;  /* 0xffffe0003b147812 */ /* 0x000fe400078ec0ff */
[----:B-1----:R-:W-:Y:S01]  /*65e0*/  LOP3.LUT R21, R52, 0xffffe000, RZ, 0xc0, !PT ;  /* 0xffffe00034157812 */ /* 0x002fe200078ec0ff */
[----:B------:R-:W1:Y:S01]  /*65f0*/  LDTM.16dp128bit.x8 R4, tmem[UR4+0x20] ;  /* 0x00002004000479ee */ /* 0x000e620008180000 */
[----:B------:R-:W-:Y:S01]  /*6600*/  LOP3.LUT R36, R53, 0xffffe000, RZ, 0xc0, !PT ;  /* 0xffffe00035247812 */ /* 0x000fe200078ec0ff */
[----:B------:R-:W-:Y:S01]  /*6610*/  UIADD3 UR5, UPT, UPT, UR5, 0xb0, URZ ;  /* 0x000000b005057890 */ /* 0x000fe2000fffe0ff */
[----:B------:R-:W-:Y:S01]  /*6620*/  LOP3.LUT R37, R54, 0xffffe000, RZ, 0xc0, !PT ;  /* 0xffffe00036257812 */ /* 0x000fe200078ec0ff */
[----:B------:R-:W-:Y:S01]  /*6630*/  NOP ;  /* 0x0000000000007918 */ /* 0x000fe20000000000 */
[----:B------:R-:W-:Y:S01]  /*6640*/  LOP3.LUT R38, R55, 0xffffe000, RZ, 0xc0, !PT ;  /* 0xffffe00037267812 */ /* 0x000fe200078ec0ff */
[----:B------:R-:W-:Y:S01]  /*6650*/  UPRMT UR5, UR37, 0x654, UR5 ;  /* 0x0000065425057896 */ /* 0x000fe20008000005 */
[----:B------:R-:W-:Y:S02]  /*6660*/  LOP3.LUT R39, R48, 0xffffe000, RZ, 0xc0, !PT ;  /* 0xffffe00030277812 */ /* 0x000fe400078ec0ff */
[----:B------:R-:W-:Y:S02]  /*6670*/  LOP3.LUT R40, R49, 0xffffe000, RZ, 0xc0, !PT ;  /* 0xffffe00031287812 */ /* 0x000fe400078ec0ff */
[----:B------:R-:W-:Y:S02]  /*6680*/  LOP3.LUT R41, R50, 0xffffe000, RZ, 0xc0, !PT ;  /* 0xffffe00032297812 */ /* 0x000fe400078ec0ff */
[----:B------:R-:W-:Y:S02]  /*6690*/  LOP3.LUT R42, R51, 0xffffe000, RZ, 0xc0, !PT ;  /* 0xffffe000332a7812 */ /* 0x000fe400078ec0ff */
[----:B------:R-:W-:Y:S01]  /*66a0*/  LOP3.LUT R43, R44, 0xffffe000, RZ, 0xc0, !PT ;  /* 0xffffe0002c2b7812 */ /* 0x000fe200078ec0ff */
[----:B-1----:R-:W-:Y:S01]  /*66b0*/  SYNCS.ARRIVE.TRANS64.RED.A1T0 RZ, [UR5], RZ ;  /* 0x000000ffffff79a7 */ /* 0x002fe20008100405 */
[----:B------:R-:W-:Y:S02]  /*66c0*/  LOP3.LUT R44, R45, 0xffffe000, RZ, 0xc0, !PT ;  /* 0xffffe0002d2c7812 */ /* 0x000fe400078ec0ff */
[----:B------:R-:W-:Y:S02]  /*66d0*/  LEA R87, R87, UR48, 0x2 ;  /* 0x0000003057577c11 */ /* 0x000fe4000f8e10ff */
[----:B------:R-:W-:Y:S02]  /*66e0*/  LOP3.LUT R45, R46, 0xffffe000, RZ, 0xc0, !PT ;  /* 0xffffe0002e2d7812 */ /* 0x000fe400078ec0ff */
[----:B------:R-:W-:Y:S01]  /*66f0*/  LOP3.LUT R46, R47, 0xffffe000, RZ, 0xc0, !PT ;  /* 0xffffe0002f2e7812 */ /* 0x000fe200078ec0ff */
[C---:B------:R-:W-:Y:S01]  /*6700*/  FMUL R4, R33.reuse, R4 ;  /* 0x0000000421047220 */ /* 0x040fe20000400000 */
[C-C-:B------:R-:W-:Y:S01]  /*6710*/  IADD3 R84, PT, PT, R86.reuse, 0x400, R87.reuse ;  /* 0x0000040056547810 */ /* 0x140fe20007ffe057 */
[----:B------:R-:W-:Y:S01]  /*6720*/  FMUL R5, R33, R5 ;  /* 0x0000000521057220 */ /* 0x000fe20000400000 */
[----:B------:R-:W-:Y:S01]  /*6730*/  IADD3 R85, PT, PT, R85, 0x400, R87 ;  /* 0x0000040055557810 */ /* 0x000fe20007ffe057 */
[C---:B------:R-:W-:Y:S01]  /*6740*/  FMUL R6, R33.reuse, R6 ;  /* 0x0000000621067220 */ /* 0x040fe20000400000 */
[----:B------:R-:W-:Y:S01]  /*6750*/  FMUL R7, R33, R7 ;  /* 0x0000000721077220 */ /* 0x000fe20000400000 */
[----:B------:R-:W-:Y:S01]  /*6760*/  FFMA R4, R35, R0, R4 ;  /* 0x0000000023047223 */ /* 0x000fe20000000004 */
[----:B------:R-:W-:Y:S01]  /*6770*/  FMUL R8, R33, R8 ;  /* 0x0000000821087220 */ /* 0x000fe20000400000 */
[----:B------:R-:W-:Y:S01]  /*6780*/  FFMA R5, R35, R2, R5 ;  /* 0x0000000223057223 */ /* 0x000fe20000000005 */
[----:B------:R-:W-:Y:S01]  /*6790*/  FMUL R9, R33, R9 ;  /* 0x0000000921097220 */ /* 0x000fe20000400000 */
[----:B------:R-:W-:Y:S01]  /*67a0*/  FFMA R6, R35, R3, R6 ;  /* 0x0000000323067223 */ /* 0x000fe20000000006 */
[----:B------:R-:W-:Y:S01]  /*67b0*/  F2FP.TF32.F32.PACK_B R4, R4 ;  /* 0x00000004ff04723e */ /* 0x000fe200024050ff */
[----:B------:R-:W-:Y:S01]  /*67c0*/  FMUL R10, R33, R10 ;  /* 0x0000000a210a7220 */ /* 0x000fe20000400000 */
[----:B------:R-:W-:Y:S01]  /*67d0*/  F2FP.TF32.F32.PACK_B R5, R5 ;  /* 0x00000005ff05723e */ /* 0x000fe200024050ff */
[----:B------:R-:W-:Y:S01]  /*67e0*/  FFMA R7, R35, R20, R7 ;  /* 0x0000001423077223 */ /* 0x000fe20000000007 */
[----:B------:R-:W-:Y:S01]  /*67f0*/  FMUL R11, R33, R11 ;  /* 0x0000000b210b7220 */ /* 0x000fe20000400000 */
        /* <DEDUP_REMOVED lines=8> */
[----:B------:R-:W-:Y:S01]  /*6880*/  F2FP.TF32.F32.PACK_B R6, R6 ;  /* 0x00000006ff06723e */ /* 0x000fe200024050ff */
[----:B------:R-:W-:Y:S01]  /*6890*/  FFMA R12, R35, R39, R12 ;  /* 0x00000027230c7223 */ /* 0x000fe2000000000c */
[----:B------:R-:W-:Y:S01]  /*68a0*/  F2FP.TF32.F32.PACK_B R7, R7 ;  /* 0x00000007ff07723e */ /* 0x000fe200024050ff */
[----:B------:R-:W-:Y:S01]  /*68b0*/  FMUL R16, R33, R16 ;  /* 0x0000001021107220 */ /* 0x000fe20000400000 */
[----:B------:R-:W-:Y:S01]  /*68c0*/  FFMA R13, R35, R40, R13 ;  /* 0x00000028230d7223 */ /* 0x000fe2000000000d */
[----:B------:R-:W-:Y:S01]  /*68d0*/  FMUL R17, R33, R17 ;  /* 0x0000001121117220 */ /* 0x000fe20000400000 */
[----:B------:R-:W-:Y:S01]  /*68e0*/  FFMA R14, R35, R41, R14 ;  /* 0x00000029230e7223 */ /* 0x000fe2000000000e */
[----:B------:R1:W-:Y:S01]  /*68f0*/  STSM.16.M88.4 [R87+0x400], R4 ;  /* 0x0004000457007844 */ /* 0x0003e20000000200 */
[----:B------:R-:W-:Y:S01]  /*6900*/  FMUL R18, R33, R18 ;  /* 0x0000001221127220 */ /* 0x000fe20000400000 */
[----:B------:R-:W-:Y:S01]  /*6910*/  FFMA R15, R35, R42, R15 ;  /* 0x0000002a230f7223 */ /* 0x000fe2000000000f */
[----:B------:R-:W-:Y:S01]  /*6920*/  FMUL R19, R33, R19 ;  /* 0x0000001321137220 */ /* 0x000fe20000400000 */
[----:B------:R-:W-:Y:S01]  /*6930*/  F2FP.TF32.F32.PACK_B R8, R8 ;  /* 0x00000008ff08723e */ /* 0x000fe200024050ff */
[C---:B------:R-:W-:Y:S01]  /*6940*/  FFMA R16, R35.reuse, R43, R16 ;  /* 0x0000002b23107223 */ /* 0x040fe20000000010 */
[----:B------:R-:W-:Y:S01]  /*6950*/  F2FP.TF32.F32.PACK_B R9, R9 ;  /* 0x00000009ff09723e */ /* 0x000fe200024050ff */
[C---:B------:R-:W-:Y:S01]  /*6960*/  FFMA R17, R35.reuse, R44, R17 ;  /* 0x0000002c23117223 */ /* 0x040fe20000000011 */
[----:B------:R-:W-:Y:S01]  /*6970*/  F2FP.TF32.F32.PACK_B R10, R10 ;  /* 0x0000000aff0a723e */ /* 0x000fe200024050ff */
[C---:B------:R-:W-:Y:S01]  /*6980*/  FFMA R18, R35.reuse, R45, R18 ;  /* 0x0000002d23127223 */ /* 0x040fe20000000012 */
[----:B------:R-:W-:Y:S01]  /*6990*/  F2FP.TF32.F32.PACK_B R11, R11 ;  /* 0x0000000bff0b723e */ /* 0x000fe200024050ff */
[----:B------:R-:W-:Y:S01]  /*69a0*/  FFMA R19, R35, R46, R19 ;  /* 0x0000002e23137223 */ /* 0x000fe20000000013 */
[----:B------:R-:W-:Y:S01]  /*69b0*/  F2FP.TF32.F32.PACK_B R12, R12 ;  /* 0x0000000cff0c723e */ /* 0x000fe200024050ff */
[----:B------:R-:W-:Y:S01]  /*69c0*/  IMAD.IADD R86, R86, 0x1, R85 ;  /* 0x0000000156567824 */ /* 0x000fe200078e0255 */
[----:B------:R-:W-:Y:S01]  /*69d0*/  F2FP.TF32.F32.PACK_B R13, R13 ;  /* 0x0000000dff0d723e */ /* 0x000fe200024050ff */
[----:B------:R1:W-:Y:S01]  /*69e0*/  STSM.16.M88.4 [R84], R8 ;  /* 0x0000000854007844 */ /* 0x0003e20000000200 */
        /* <DEDUP_REMOVED lines=18> */
[----:B------:R-:W-:Y:S02]  /*6b10*/  UIADD3 UR5, UPT, UPT, UR41, 0x20, URZ ;  /* 0x0000002029057890 */ /* 0x000fe4000fffe0ff */
[----:B------:R-:W-:Y:S02]  /*6b20*/  UIADD3 UR4, UPT, UPT, UR10, 0x400, URZ ;  /* 0x000004000a047890 */ /* 0x000fe4000fffe0ff */
[----:B------:R-:W-:Y:S01]  /*6b30*/  UIADD3.X UR9, UPT, UPT, URZ, UR55, URZ, UP0, !UPT ;  /* 0x00000037ff097290 */ /* 0x000fe200087fe4ff */
[----:B------:R-:W-:Y:S01]  /*6b40*/  UMOV UR6, UR42 ;  /* 0x0000002a00067c82 */ /* 0x000fe20008000000 */
[----:B------:R-:W-:Y:S07]  /*6b50*/  UMOV UR7, UR36 ;  /* 0x0000002400077c82 */ /* 0x000fee0008000000 */
[----:B------:R2:W-:Y:S02]  /*6b60*/  UTMASTG.3D [UR4], [UR8] ;  /* 0x00000004080073b5 */ /* 0x0005e40008010000 */
[----:B--2---:R0:W-:Y:S02]  /*6b70*/  UTMACMDFLUSH ;  /* 0x00000000000079b7 */ /* 0x0041e40000000000 */
.L_x_105:
[----:B------:R-:W-:Y:S05]  /*6b80*/  BSYNC.RECONVERGENT B0 ;  /* 0x0000000000007941 */ /* 0x000fea0003800200 */
.L_x_104:
[----:B------:R-:W-:Y:S01]  /*6b90*/  UIADD3 UR43, UPT, UPT, UR43, 0x1, URZ ;  /* 0x000000012b2b7890 */ /* 0x000fe2000fffe0ff */
[----:B------:R-:W-:Y:S03]  /*6ba0*/  BSSY.RECONVERGENT B0, `(.L_x_106) ;  /* 0x0000008000007945 */ /* 0x000fe60003800200 */
[----:B------:R-:W-:Y:S04]  /*6bb0*/  UISETP.NE.AND UP0, UPT, UR43, 0x3, UPT ;  /* 0x000000032b00788c */ /* 0x000fe8000bf05270 */
[----:B------:R-:W-:Y:S02]  /*6bc0*/  UISETP.EQ.XOR UP1, UPT, UR40, 0x3, !UP0 ;  /* 0x000000032800788c */ /* 0x000fe4000c722a70 */
[----:B------:R-:W-:Y:S02]  /*6bd0*/  USEL UR56, UR43, URZ, UP0 ;  /* 0x000000ff2b387287 */ /* 0x000fe40008000000 */
[----:B------:R-:W-:Y:S04]  /*6be0*/  USEL UR4, URZ, 0x1, !UP1 ;  /* 0x00000001ff047887 */ /* 0x000fe8000c800000 */
[----:B------:R-:W-:Y:S01]  /*6bf0*/  ULOP3.LUT UR51, UR51, UR4, URZ, 0x3c, !UPT ;  /* 0x0000000433337292 */ /* 0x000fe2000f8e3cff */
[----:B------:R-:W-:Y:S11]  /*6c00*/  @P0 BRA `(.L_x_107) ;  /* 0x0000000000040947 */ /* 0x000ff60003800000 */
[----:B------:R-:W-:Y:S04]  /*6c10*/  DEPBAR.LE SB0, 0x1 ;  /* 0x000080400000791a */ /* 0x000fe80000000000 */
.L_x_107:
[----:B------:R-:W-:Y:S05]  /*6c20*/  BSYNC.RECONVERGENT B0 ;  /* 0x0000000000007941 */ /* 0x000fea0003800200 */
.L_x_106:
[----:B------:R-:W-:Y:S01]  /*6c30*/  BAR.SYNC.DEFER_BLOCKING 0x1, 0x80 ;  /* 0x0042000000007b1d */ /* 0x000fe20000010000 */
[----:B------:R-:W-:Y:S01]  /*6c40*/  UISETP.NE.AND UP0, UPT, UR50, -0x2, UPT ;  /* 0xfffffffe3200788c */ /* 0x000fe2000bf05270 */
[----:B------:R-:W-:Y:S08]  /*6c50*/  IADD3 R0, PT, PT, R30, 0x1, RZ ;  /* 0x000000011e007810 */ /* 0x000ff00007ffe0ff */
[----:B------:R-:W-:Y:S05]  /*6c60*/  BRA.U !UP0, `(.L_x_108) ;  /* 0x0000000108287547 */ /* 0x000fea000b800000 */
[----:B------:R-:W-:Y:S01]  /*6c70*/  ISETP.NE.AND P0, PT, R83, RZ, PT ;  /* 0x000000ff5300720c */ /* 0x000fe20003f05270 */
[----:B------:R-:W-:Y:S01]  /*6c80*/  IMAD.U32 R3, RZ, RZ, UR49 ;  /* 0x00000031ff037e24 */ /* 0x000fe2000f8e00ff */
[----:B------:R-:W-:Y:S01]  /*6c90*/  UIADD3 UR49, UPT, UPT, UR49, 0x1, URZ ;  /* 0x0000000131317890 */ /* 0x000fe2000fffe0ff */
[----:B------:R-:W-:Y:S03]  /*6ca0*/  IMAD.U32 R2, RZ, RZ, UR37 ;  /* 0x00000025ff027e24 */ /* 0x000fe6000f8e00ff */
[----:B------:R-:W-:Y:S04]  /*6cb0*/  UISETP.NE.AND UP0, UPT, UR49, 0x3, UPT ;  /* 0x000000033100788c */ /* 0x000fe8000bf05270 */
[----:B------:R-:W-:Y:S03]  /*6cc0*/  USEL UR49, UR49, URZ, UP0 ;  /* 0x000000ff31317287 */ /* 0x000fe60008000000 */
[----:B------:R-:W-:Y:S05]  /*6cd0*/  @P0 LEA R3, R3, UR48, 0x3 ;  /* 0x0000003003030c11 */ /* 0x000fea000f8e18ff */
[----:B------:R-:W-:Y:S05]  /*6ce0*/  @P0 VIADD R3, R3, 0x48 ;  /* 0x0000004803030836 */ /* 0x000fea0000000000 */
[----:B------:R-:W-:Y:S04]  /*6cf0*/  @P0 PRMT R2, R2, 0x654, R3 ;  /* 0x0000065402020816 */ /* 0x000fe80000000003 */
[----:B------:R2:W-:Y:S03]  /*6d00*/  @P0 SYNCS.ARRIVE.TRANS64.RED.A1T0 RZ, [R2+URZ], RZ ;  /* 0x000000ff02ff09a7 */ /* 0x0005e600081004ff */
.L_x_108:
[----:B------:R-:W-:Y:S01]  /*6d10*/  ISETP.NE.AND P2, PT, R80, RZ, PT ;  /* 0x000000ff5000720c */ /* 0x000fe20003f45270 */
[----:B------:R-:W-:Y:S01]  /*6d20*/  UIADD3 UR50, UPT, UPT, UR50, 0x2, URZ ;  /* 0x0000000232327890 */ /* 0x000fe2000fffe0ff */
[----:B------:R-:W-:Y:S01]  /*6d30*/  ISETP.NE.AND P0, PT, R82, 0x2, PT ;  /* 0x000000025200780c */ /* 0x000fe20003f05270 */
[----:B------:R-:W-:Y:S01]  /*6d40*/  IMAD.IADD R20, R29, 0x1, R66 ;  /* 0x000000011d147824 */ /* 0x000fe200078e0242 */
[----:B------:R-:W-:Y:S01]  /*6d50*/  ISETP.NE.AND P1, PT, R0, 0x4, PT ;  /* 0x000000040000780c */ /* 0x000fe20003f25270 */
[----:B------:R-:W-:Y:S01]  /*6d60*/  IMAD.IADD R21, R31, 0x1, R68 ;  /* 0x000000011f157824 */ /* 0x000fe200078e0244 */
[----:B--2---:R-:W-:Y:S02]  /*6d70*/  SEL R2, RZ, 0x1, P0 ;  /* 0x00000001ff027807 */ /* 0x004fe40000000000 */
[----:B------:R-:W-:Y:S02]  /*6d80*/  SEL R3, RZ, 0x1, P1 ;  /* 0x00000001ff037807 */ /* 0x000fe40000800000 */
[----:B------:R-:W-:Y:S02]  /*6d90*/  LOP3.LUT R75, R75, R2, RZ, 0x3c, !PT ;  /* 0x000000024b4b7212 */ /* 0x000fe400078e3cff */
[----:B------:R-:W-:Y:S02]  /*6da0*/  LOP3.LUT R76, R76, R3, RZ, 0x3c, !PT ;  /* 0x000000034c4c7212 */ /* 0x000fe400078e3cff */
[----:B------:R-:W-:Y:S02]  /*6db0*/  @P2 R2UR UR36, R74 ;  /* 0x000000004a2422ca */ /* 0x000fe400000e0000 */
[----:B------:R-:W-:Y:S02]  /*6dc0*/  SEL R82, R82, RZ, P0 ;  /* 0x000000ff52527207 */ /* 0x000fe40000000000 */
[----:B------:R-:W-:Y:S01]  /*6dd0*/  SEL R30, R0, RZ, P1 ;  /* 0x000000ff001e7207 */ /* 0x000fe20000800000 */
[----:B------:R-:W-:Y:S10]  /*6de0*/  @P2 BRA `(.L_x_109) ;  /* 0xffffffdc00342947 */ /* 0x000ff4000383ffff */
[----:B------:R-:W-:-:S09]  /*6df0*/  UISETP.NE.AND UP0, UPT, UR53, URZ, UPT ;  /* 0x000000ff3500728c */ /* 0x000fd2000bf05270 */
[----:B------:R-:W-:Y:S05]  /*6e00*/  BRA.U !UP0, `(.L_x_110) ;  /* 0x0000000108487547 */ /* 0x000fea000b800000 */
[----:B------:R-:W2:Y:S02]  /*6e10*/  LDCU.64 UR4, c[0x0][0x890] ;  /* 0x00011200ff0477ac */ /* 0x000ea40008000a00 */
[----:B--2---:R-:W-:-:S04]  /*6e20*/  UISETP.NE.U32.AND UP0, UPT, UR4, URZ, UPT ;  /* 0x000000ff0400728c */ /* 0x004fc8000bf05070 */
[----:B------:R-:W-:-:S09]  /*6e30*/  UISETP.NE.AND.EX UP0, UPT, UR5, URZ, UPT, UP0 ;  /* 0x000000ff0500728c */ /* 0x000fd2000bf05300 */
[----:B------:R-:W-:Y:S05]  /*6e40*/  BRA.U UP0, `(.L_x_111) ;  /* 0x00000001000c7547 */ /* 0x000fea000b800000 */
[----:B------:R-:W-:-:S13]  /*6e50*/  FSETP.NEU.AND P0, PT, R35, RZ, PT ;  /* 0x000000ff2300720b */ /* 0x000fda0003f0d000 */
[----:B------:R-:W-:Y:S05]  /*6e60*/  @!P0 EXIT ;  /* 0x000000000000894d */ /* 0x000fea0003800000 */
[----:B------:R-:W-:Y:S05]  /*6e70*/  BRA `(.L_x_110) ;  /* 0x00000000002c7947 */ /* 0x000fea0003800000 */
.L_x_111:
[----:B------:R-:W-:Y:S01]  /*6e80*/  ISETP.NE.AND P0, PT, R81, RZ, PT ;  /* 0x000000ff5100720c */ /* 0x000fe20003f05270 */
[----:B------:R-:W-:-:S12]  /*6e90*/  BSSY.RECONVERGENT B0, `(.L_x_110) ;  /* 0x0000009000007945 */ /* 0x000fd80003800200 */
[----:B------:R-:W-:Y:S05]  /*6ea0*/  @P0 BRA `(.L_x_112) ;  /* 0x0000000000140947 */ /* 0x000fea0003800000 */
[----:B------:R-:W2:Y:S02]  /*6eb0*/  LDCU.64 UR4, c[0x0][0x888] ;  /* 0x00011100ff0477ac */ /* 0x000ea40008000a00 */
[----:B--2---:R-:W-:-:S04]  /*6ec0*/  ISETP.NE.U32.AND P0, PT, RZ, UR4, PT ;  /* 0x00000004ff007c0c */ /* 0x004fc8000bf05070 */
[----:B------:R-:W-:-:S13]  /*6ed0*/  ISETP.NE.AND.EX P0, PT, RZ, UR5, PT, P0 ;  /* 0x00000005ff007c0c */ /* 0x000fda000bf05300 */
[----:B------:R-:W-:Y:S05]  /*6ee0*/  @!P0 EXIT ;  /* 0x000000000000894d */ /* 0x000fea0003800000 */
[----:B------:R-:W-:Y:S05]  /*6ef0*/  BRA `(.L_x_113) ;  /* 0x0000000000087947 */ /* 0x000fea0003800000 */
.L_x_112:
[----:B------:R-:W-:-:S13]  /*6f00*/  FSETP.NEU.AND P0, PT, R35, RZ, PT ;  /* 0x000000ff2300720b */ /* 0x000fda0003f0d000 */
[----:B------:R-:W-:Y:S05]  /*6f10*/  @!P0 EXIT ;  /* 0x000000000000894d */ /* 0x000fea0003800000 */
.L_x_113:
[----:B------:R-:W-:Y:S05]  /*6f20*/  BSYNC.RECONVERGENT B0 ;  /* 0x0000000000007941 */ /* 0x000fea0003800200 */
.L_x_110:
[----:B------:R-:W-:Y:S01]  /*6f30*/  ULEA UR4, UR49, UR48, 0x3 ;  /* 0x0000003031047291 */ /* 0x000fe2000f8e18ff */
[----:B------:R-:W-:-:S04]  /*6f40*/  DEPBAR.LE SB0, 0x0 ;  /* 0x000080000000791a */ /* 0x000fc80000000000 */
[----:B------:R-:W-:-:S04]  /*6f50*/  UIADD3 UR4, UPT, UPT, UR4, 0x48, URZ ;  /* 0x0000004804047890 */ /* 0x000fc8000fffe0ff */
[----:B------:R-:W-:-:S09]  /*6f60*/  UPRMT UR4, UR37, 0x654, UR4 ;  /* 0x0000065425047896 */ /* 0x000fd20008000004 */
[----:B------:R-:W-:Y:S01]  /*6f70*/  SYNCS.ARRIVE.TRANS64.RED.A1T0 RZ, [UR4], RZ ;  /* 0x000000ffffff79a7 */ /* 0x000fe20008100404 */
[----:B------:R-:W-:Y:S05]  /*6f80*/  EXIT ;  /* 0x000000000000794d */ /* 0x000fea0003800000 */
.L_x_19:
[----:B--2---:R2:W1:Y:S02]  /*6f90*/  SYNCS.PHASECHK.TRANS64.TRYWAIT P0, [R3+URZ+0xe0], R2 ;  /* 0x0000e002030075a7 */ /* 0x00446400080011ff */
[----:B-1----:R-:W-:Y:S05]  /*6fa0*/  @!P0 NANOSLEEP.SYNCS 0x989680 ;  /* 0x009896800000895d */ /* 0x002fea0003900000 */
[----:B------:R-:W1:Y:S02]  /*6fb0*/  @!P0 SYNCS.PHASECHK.TRANS64 P0, [R3+URZ+0xe0], R2 ;  /* 0x0000e002030085a7 */ /* 0x000e6400080010ff */
[----:B-1----:R-:W-:Y:S05]  /*6fc0*/  @!P0 BRA `(.L_x_19) ;  /* 0xfffffffc00f08947 */ /* 0x002fea000383ffff */
[----:B------:R-:W-:Y:S05]  /*6fd0*/  BRA `(.L_x_114) ;  /* 0xffffffa400747947 */ /* 0x000fea000383ffff */
.L_x_22:
[----:B-1----:R-:W-:-:S07]  /*6fe0*/  MOV R2, UR33 ;  /* 0x0000002100027c02 */ /* 0x002fce0008000f00 */
.L_x_115:
[----:B-1----:R1:W2:Y:S02]  /*6ff0*/  SYNCS.PHASECHK.TRANS64.TRYWAIT P0, [R2+URZ+0x18], R5 ;  /* 0x00001805020075a7 */ /* 0x0022a400080011ff */
[----:B--2---:R-:W-:Y:S05]  /*7000*/  @!P0 NANOSLEEP.SYNCS 0x989680 ;  /* 0x009896800000895d */ /* 0x004fea0003900000 */
[----:B------:R-:W2:Y:S02]  /*7010*/  @!P0 SYNCS.PHASECHK.TRANS64 P0, [R2+URZ+0x18], R5 ;  /* 0x00001805020085a7 */ /* 0x000ea400080010ff */
[----:B--2---:R-:W-:Y:S05]  /*7020*/  @!P0 BRA `(.L_x_115) ;  /* 0xfffffffc00f08947 */ /* 0x004fea000383ffff */
[----:B------:R-:W-:Y:S05]  /*7030*/  BRA `(.L_x_21) ;  /* 0xffffffa400c47947 */ /* 0x000fea000383ffff */
.L_x_28:
[----:B-1----:R-:W-:-:S07]  /*7040*/  MOV R2, UR17 ;  /* 0x0000001100027c02 */ /* 0x002fce0008000f00 */
.L_x_116:
[----:B-1----:R1:W2:Y:S02]  /*7050*/  SYNCS.PHASECHK.TRANS64.TRYWAIT P0, [R2+URZ+0x18], R5 ;  /* 0x00001805020075a7 */ /* 0x0022a400080011ff */
[----:B--2---:R-:W-:Y:S05]  /*7060*/  @!P0 NANOSLEEP.SYNCS 0x989680 ;  /* 0x009896800000895d */ /* 0x004fea0003900000 */
[----:B------:R-:W2:Y:S02]  /*7070*/  @!P0 SYNCS.PHASECHK.TRANS64 P0, [R2+URZ+0x18], R5 ;  /* 0x00001805020085a7 */ /* 0x000ea400080010ff */
[----:B--2---:R-:W-:Y:S05]  /*7080*/  @!P0 BRA `(.L_x_116) ;  /* 0xfffffffc00f08947 */ /* 0x004fea000383ffff */
[----:B------:R-:W-:Y:S05]  /*7090*/  BRA `(.L_x_27) ;  /* 0xffffffa800687947 */ /* 0x000fea000383ffff */
.L_x_32:
[----:B-1----:R1:W2:Y:S02]  /*70a0*/  SYNCS.PHASECHK.TRANS64.TRYWAIT P0, [R2+URZ+0x70], R3 ;  /* 0x00007003020075a7 */ /* 0x0022a400080011ff */
[----:B--2---:R-:W-:Y:S05]  /*70b0*/  @!P0 NANOSLEEP.SYNCS 0x989680 ;  /* 0x009896800000895d */ /* 0x004fea0003900000 */
[----:B------:R-:W2:Y:S02]  /*70c0*/  @!P0 SYNCS.PHASECHK.TRANS64 P0, [R2+URZ+0x70], R3 ;  /* 0x00007003020085a7 */ /* 0x000ea400080010ff */
[----:B--2---:R-:W-:Y:S05]  /*70d0*/  @!P0 BRA `(.L_x_32) ;  /* 0xfffffffc00f08947 */ /* 0x004fea000383ffff */
[----:B------:R-:W-:Y:S05]  /*70e0*/  BRA `(.L_x_117) ;  /* 0xffffffa800f47947 */ /* 0x000fea000383ffff */
.L_x_36:
[----:B----4-:R-:W-:-:S07]  /*70f0*/  MOV R0, UR5 ;  /* 0x0000000500007c02 */ /* 0x010fce0008000f00 */
.L_x_118:
[----:B-1----:R1:W2:Y:S02]  /*7100*/  SYNCS.PHASECHK.TRANS64.TRYWAIT P0, [R0+URZ], R3 ;  /* 0x00000003000075a7 */ /* 0x0022a400080011ff */
[----:B--2---:R-:W-:Y:S05]  /*7110*/  @!P0 NANOSLEEP.SYNCS 0x989680 ;  /* 0x009896800000895d */ /* 0x004fea0003900000 */
[----:B------:R-:W2:Y:S02]  /*7120*/  @!P0 SYNCS.PHASECHK.TRANS64 P0, [R0+URZ], R3 ;  /* 0x00000003000085a7 */ /* 0x000ea400080010ff */
[----:B--2---:R-:W-:Y:S05]  /*7130*/  @!P0 BRA `(.L_x_118) ;  /* 0xfffffffc00f08947 */ /* 0x004fea000383ffff */
[----:B------:R-:W-:Y:S05]  /*7140*/  BRA `(.L_x_119) ;  /* 0xffffffb000647947 */ /* 0x000fea000383ffff */
.L_x_37:
[----:B----4-:R-:W-:-:S07]  /*7150*/  MOV R0, UR5 ;  /* 0x0000000500007c02 */ /* 0x010fce0008000f00 */
.L_x_120:
[----:B-1----:R1:W2:Y:S02]  /*7160*/  SYNCS.PHASECHK.TRANS64.TRYWAIT P0, [R0+URZ], R3 ;  /* 0x00000003000075a7 */ /* 0x0022a400080011ff */
[----:B--2---:R-:W-:Y:S05]  /*7170*/  @!P0 NANOSLEEP.SYNCS 0x989680 ;  /* 0x009896800000895d */ /* 0x004fea0003900000 */
[----:B------:R-:W2:Y:S02]  /*7180*/  @!P0 SYNCS.PHASECHK.TRANS64 P0, [R0+URZ], R3 ;  /* 0x00000003000085a7 */ /* 0x000ea400080010ff */
[----:B--2---:R-:W-:Y:S05]  /*7190*/  @!P0 BRA `(.L_x_120) ;  /* 0xfffffffc00f08947 */ /* 0x004fea000383ffff */
[----:B------:R-:W-:Y:S05]  /*71a0*/  BRA `(.L_x_121) ;  /* 0xffffffb000707947 */ /* 0x000fea000383ffff */
.L_x_40:
[----:B-1----:R1:W2:Y:S02]  /*71b0*/  SYNCS.PHASECHK.TRANS64.TRYWAIT P0, [R0+URZ+0xd0], R5 ;  /* 0x0000d005000075a7 */ /* 0x0022a400080011ff */
[----:B--2---:R-:W-:Y:S05]  /*71c0*/  @!P0 NANOSLEEP.SYNCS 0x989680 ;  /* 0x009896800000895d */ /* 0x004fea0003900000 */
[----:B------:R-:W2:Y:S02]  /*71d0*/  @!P0 SYNCS.PHASECHK.TRANS64 P0, [R0+URZ+0xd0], R5 ;  /* 0x0000d005000085a7 */ /* 0x000ea400080010ff */
[----:B--2---:R-:W-:Y:S05]  /*71e0*/  @!P0 BRA `(.L_x_40) ;  /* 0xfffffffc00f08947 */ /* 0x004fea000383ffff */
[----:B------:R-:W-:Y:S05]  /*71f0*/  BRA `(.L_x_122) ;  /* 0xffffffb000cc7947 */ /* 0x000fea000383ffff */
.L_x_41:
[----:B------:R-:W-:-:S07]  /*7200*/  MOV R0, UR5 ;  /* 0x0000000500007c02 */ /* 0x000fce0008000f00 */
.L_x_123:
[----:B-1----:R1:W2:Y:S02]  /*7210*/  SYNCS.PHASECHK.TRANS64.TRYWAIT P0, [R0+URZ+0x80], R5 ;  /* 0x00008005000075a7 */ /* 0x0022a400080011ff */
[----:B--2---:R-:W-:Y:S05]  /*7220*/  @!P0 NANOSLEEP.SYNCS 0x989680 ;  /* 0x009896800000895d */ /* 0x004fea0003900000 */
[----:B------:R-:W2:Y:S02]  /*7230*/  @!P0 SYNCS.PHASECHK.TRANS64 P0, [R0+URZ+0x80], R5 ;  /* 0x00008005000085a7 */ /* 0x000ea400080010ff */
[----:B--2---:R-:W-:Y:S05]  /*7240*/  @!P0 BRA `(.L_x_123) ;  /* 0xfffffffc00f08947 */ /* 0x004fea000383ffff */
[----:B------:R-:W-:Y:S05]  /*7250*/  BRA `(.L_x_124) ;  /* 0xffffffb000dc7947 */ /* 0x000fea000383ffff */
.L_x_42:
[----:B-1----:R1:W2:Y:S02]  /*7260*/  SYNCS.PHASECHK.TRANS64.TRYWAIT P1, [R0+URZ+0x70], R5 ;  /* 0x00007005000075a7 */ /* 0x0022a400080211ff */
[----:B--2---:R-:W-:Y:S05]  /*7270*/  @!P1 NANOSLEEP.SYNCS 0x989680 ;  /* 0x009896800000995d */ /* 0x004fea0003900000 */
[----:B------:R-:W2:Y:S02]  /*7280*/  @!P1 SYNCS.PHASECHK.TRANS64 P1, [R0+URZ+0x70], R5 ;  /* 0x00007005000095a7 */ /* 0x000ea400080210ff */
[----:B--2---:R-:W-:Y:S05]  /*7290*/  @!P1 BRA `(.L_x_42) ;  /* 0xfffffffc00f09947 */ /* 0x004fea000383ffff */
[----:B------:R-:W-:Y:S05]  /*72a0*/  BRA `(.L_x_125) ;  /* 0xffffffb4000c7947 */ /* 0x000fea000383ffff */
.L_x_45:
[----:B------:R-:W-:-:S07]  /*72b0*/  MOV R0, UR5 ;  /* 0x0000000500007c02 */ /* 0x000fce0008000f00 */
.L_x_126:
[----:B-1----:R1:W2:Y:S02]  /*72c0*/  SYNCS.PHASECHK.TRANS64.TRYWAIT P0, [R0+URZ+0x80], R3 ;  /* 0x00008003000075a7 */ /* 0x0022a400080011ff */
[----:B--2---:R-:W-:Y:S05]  /*72d0*/  @!P0 NANOSLEEP.SYNCS 0x989680 ;  /* 0x009896800000895d */ /* 0x004fea0003900000 */
[----:B------:R-:W2:Y:S02]  /*72e0*/  @!P0 SYNCS.PHASECHK.TRANS64 P0, [R0+URZ+0x80], R3 ;  /* 0x00008003000085a7 */ /* 0x000ea400080010ff */
[----:B--2---:R-:W-:Y:S05]  /*72f0*/  @!P0 BRA `(.L_x_126) ;  /* 0xfffffffc00f08947 */ /* 0x004fea000383ffff */
[----:B------:R-:W-:Y:S05]  /*7300*/  BRA `(.L_x_44) ;  /* 0xffffffb400607947 */ /* 0x000fea000383ffff */
.L_x_52:
[----:B-1----:R1:W2:Y:S02]  /*7310*/  SYNCS.PHASECHK.TRANS64.TRYWAIT P1, [R0+URZ+0x70], R5 ;  /* 0x00007005000075a7 */ /* 0x0022a400080211ff */
[----:B--2---:R-:W-:Y:S05]  /*7320*/  @!P1 NANOSLEEP.SYNCS 0x989680 ;  /* 0x009896800000995d */ /* 0x004fea0003900000 */
[----:B------:R-:W2:Y:S02]  /*7330*/  @!P1 SYNCS.PHASECHK.TRANS64 P1, [R0+URZ+0x70], R5 ;  /* 0x00007005000095a7 */ /* 0x000ea400080210ff */
[----:B--2---:R-:W-:Y:S05]  /*7340*/  @!P1 BRA `(.L_x_52) ;  /* 0xfffffffc00f09947 */ /* 0x004fea000383ffff */
[----:B------:R-:W-:Y:S05]  /*7350*/  BRA `(.L_x_127) ;  /* 0xffffffb800d07947 */ /* 0x000fea000383ffff */
.L_x_53:
[----:B------:R-:W-:-:S07]  /*7360*/  MOV R3, UR7 ;  /* 0x0000000700037c02 */ /* 0x000fce0008000f00 */
.L_x_128:
[----:B-1----:R1:W2:Y:S02]  /*7370*/  SYNCS.PHASECHK.TRANS64.TRYWAIT P0, [R3+URZ+0xb0], R0 ;  /* 0x0000b000030075a7 */ /* 0x0022a400080011ff */
[----:B--2---:R-:W-:Y:S05]  /*7380*/  @!P0 NANOSLEEP.SYNCS 0x989680 ;  /* 0x009896800000895d */ /* 0x004fea0003900000 */
[----:B------:R-:W2:Y:S02]  /*7390*/  @!P0 SYNCS.PHASECHK.TRANS64 P0, [R3+URZ+0xb0], R0 ;  /* 0x0000b000030085a7 */ /* 0x000ea400080010ff */
[----:B--2---:R-:W-:Y:S05]  /*73a0*/  @!P0 BRA `(.L_x_128) ;  /* 0xfffffffc00f08947 */ /* 0x004fea000383ffff */
[----:B------:R-:W-:Y:S05]  /*73b0*/  BRA `(.L_x_129) ;  /* 0xffffffbc00207947 */ /* 0x000fea000383ffff */
.L_x_56:
[----:B------:R-:W-:Y:S07]  /*73c0*/  MOV R0, UR6 ;  /* 0x0000000600007c02 */ /* 0x000fee0008000f00 */
.L_x_130:
[----:B-1----:R1:W2:Y:S02]  /*73d0*/  SYNCS.PHASECHK.TRANS64.TRYWAIT P0, [R0+URZ], R3 ;  /* 0x00000003000075a7 */ /* 0x0022a400080011ff */
[----:B--2---:R-:W-:Y:S05]  /*73e0*/  @!P0 NANOSLEEP.SYNCS 0x989680 ;  /* 0x009896800000895d */ /* 0x004fea0003900000 */
[----:B------:R-:W2:Y:S02]  /*73f0*/  @!P0 SYNCS.PHASECHK.TRANS64 P0, [R0+URZ], R3 ;  /* 0x00000003000085a7 */ /* 0x000ea400080010ff */
[----:B--2---:R-:W-:Y:S05]  /*7400*/  @!P0 BRA `(.L_x_130) ;  /* 0xfffffffc00f08947 */ /* 0x004fea000383ffff */
[----:B------:R-:W-:Y:S05]  /*7410*/  BRA `(.L_x_55) ;  /* 0xffffffbc003c7947 */ /* 0x000fea000383ffff */
.L_x_59:
[----:B------:R-:W-:-:S07]  /*7420*/  MOV R0, UR6 ;  /* 0x0000000600007c02 */ /* 0x000fce0008000f00 */
.L_x_131:
[----:B--2---:R2:W4:Y:S02]  /*7430*/  SYNCS.PHASECHK.TRANS64.TRYWAIT P0, [R0+URZ], R3 ;  /* 0x00000003000075a7 */ /* 0x00452400080011ff */
[----:B----4-:R-:W-:Y:S05]  /*7440*/  @!P0 NANOSLEEP.SYNCS 0x989680 ;  /* 0x009896800000895d */ /* 0x010fea0003900000 */
[----:B------:R-:W4:Y:S02]  /*7450*/  @!P0 SYNCS.PHASECHK.TRANS64 P0, [R0+URZ], R3 ;  /* 0x00000003000085a7 */ /* 0x000f2400080010ff */
[----:B----4-:R-:W-:Y:S05]  /*7460*/  @!P0 BRA `(.L_x_131) ;  /* 0xfffffffc00f08947 */ /* 0x010fea000383ffff */
[----:B------:R-:W-:Y:S05]  /*7470*/  BRA `(.L_x_132) ;  /* 0xffffffc000187947 */ /* 0x000fea000383ffff */
.L_x_60:
[----:B------:R-:W-:-:S07]  /*7480*/  MOV R0, UR6 ;  /* 0x0000000600007c02 */ /* 0x000fce0008000f00 */
.L_x_133:
[----:B-1----:R1:W2:Y:S02]  /*7490*/  SYNCS.PHASECHK.TRANS64.TRYWAIT P0, [R0+URZ], R3 ;  /* 0x00000003000075a7 */ /* 0x0022a400080011ff */
[----:B--2---:R-:W-:Y:S05]  /*74a0*/  @!P0 NANOSLEEP.SYNCS 0x989680 ;  /* 0x009896800000895d */ /* 0x004fea0003900000 */
[----:B------:R-:W2:Y:S02]  /*74b0*/  @!P0 SYNCS.PHASECHK.TRANS64 P0, [R0+URZ], R3 ;  /* 0x00000003000085a7 */ /* 0x000ea400080010ff */
[----:B--2---:R-:W-:Y:S05]  /*74c0*/  @!P0 BRA `(.L_x_133) ;  /* 0xfffffffc00f08947 */ /* 0x004fea000383ffff */
[----:B------:R-:W-:Y:S05]  /*74d0*/  BRA `(.L_x_134) ;  /* 0xffffffc000247947 */ /* 0x000fea000383ffff */
.L_x_61:
[----:B------:R-:W-:-:S07]  /*74e0*/  MOV R0, UR6 ;  /* 0x0000000600007c02 */ /* 0x000fce0008000f00 */
.L_x_135:
[----:B-1----:R1:W2:Y:S02]  /*74f0*/  SYNCS.PHASECHK.TRANS64.TRYWAIT P0, [R0+URZ], R3 ;  /* 0x00000003000075a7 */ /* 0x0022a400080011ff */
[----:B--2---:R-:W-:Y:S05]  /*7500*/  @!P0 NANOSLEEP.SYNCS 0x989680 ;  /* 0x009896800000895d */ /* 0x004fea0003900000 */
[----:B------:R-:W2:Y:S02]  /*7510*/  @!P0 SYNCS.PHASECHK.TRANS64 P0, [R0+URZ], R3 ;  /* 0x00000003000085a7 */ /* 0x000ea400080010ff */
[----:B--2---:R-:W-:Y:S05]  /*7520*/  @!P0 BRA `(.L_x_135) ;  /* 0xfffffffc00f08947 */ /* 0x004fea000383ffff */
[----:B------:R-:W-:Y:S05]  /*7530*/  BRA `(.L_x_136) ;  /* 0xffffffc000307947 */ /* 0x000fea000383ffff */
.L_x_62:
[----:B------:R-:W-:-:S07]  /*7540*/  MOV R0, UR7 ;  /* 0x0000000700007c02 */ /* 0x000fce0008000f00 */
.L_x_137:
[----:B-1----:R1:W2:Y:S02]  /*7550*/  SYNCS.PHASECHK.TRANS64.TRYWAIT P0, [R0+URZ], R3 ;  /* 0x00000003000075a7 */ /* 0x0022a400080011ff */
[----:B--2---:R-:W-:Y:S05]  /*7560*/  @!P0 NANOSLEEP.SYNCS 0x989680 ;  /* 0x009896800000895d */ /* 0x004fea0003900000 */
[----:B------:R-:W2:Y:S02]  /*7570*/  @!P0 SYNCS.PHASECHK.TRANS64 P0, [R0+URZ], R3 ;  /* 0x00000003000085a7 */ /* 0x000ea400080010ff */
[----:B--2---:R-:W-:Y:S05]  /*7580*/  @!P0 BRA `(.L_x_137) ;  /* 0xfffffffc00f08947 */ /* 0x004fea000383ffff */
[----:B------:R-:W-:Y:S05]  /*7590*/  BRA `(.L_x_138) ;  /* 0xffffffc0003c7947 */ /* 0x000fea000383ffff */
.L_x_67:
[----:B--2---:R2:W3:Y:S02]  /*75a0*/  SYNCS.PHASECHK.TRANS64.TRYWAIT P0, [R0+URZ+0x70], R3 ;  /* 0x00007003000075a7 */ /* 0x0044e400080011ff */
[----:B---3--:R-:W-:Y:S05]  /*75b0*/  @!P0 NANOSLEEP.SYNCS 0x989680 ;  /* 0x009896800000895d */ /* 0x008fea0003900000 */
[----:B------:R-:W3:Y:S02]  /*75c0*/  @!P0 SYNCS.PHASECHK.TRANS64 P0, [R0+URZ+0x70], R3 ;  /* 0x00007003000085a7 */ /* 0x000ee400080010ff */
[----:B---3--:R-:W-:Y:S05]  /*75d0*/  @!P0 BRA `(.L_x_67) ;  /* 0xfffffffc00f08947 */ /* 0x008fea000383ffff */
[----:B------:R-:W-:Y:S05]  /*75e0*/  BRA `(.L_x_139) ;  /* 0xffffffc400387947 */ /* 0x000fea000383ffff */
.L_x_70:
[----:B------:R-:W-:Y:S07]  /*75f0*/  MOV R0, UR7 ;  /* 0x0000000700007c02 */ /* 0x000fee0008000f00 */
.L_x_140:
[----:B--2---:R2:W3:Y:S02]  /*7600*/  SYNCS.PHASECHK.TRANS64.TRYWAIT P0, [R0+URZ+0x68], R3 ;  /* 0x00006803000075a7 */ /* 0x0044e400080011ff */
[----:B---3--:R-:W-:Y:S05]  /*7610*/  @!P0 NANOSLEEP.SYNCS 0x989680 ;  /* 0x009896800000895d */ /* 0x008fea0003900000 */
[----:B------:R-:W3:Y:S02]  /*7620*/  @!P0 SYNCS.PHASECHK.TRANS64 P0, [R0+URZ+0x68], R3 ;  /* 0x00006803000085a7 */ /* 0x000ee400080010ff */
[----:B---3--:R-:W-:Y:S05]  /*7630*/  @!P0 BRA `(.L_x_140) ;  /* 0xfffffffc00f08947 */ /* 0x008fea000383ffff */
[----:B------:R-:W-:Y:S05]  /*7640*/  BRA `(.L_x_69) ;  /* 0xffffffc800187947 */ /* 0x000fea000383ffff */
.L_x_73:
[----:B------:R-:W-:Y:S07]  /*7650*/  MOV R0, UR15 ;  /* 0x0000000f00007c02 */ /* 0x000fee0008000f00 */
.L_x_141:
[----:B-1----:R1:W2:Y:S02]  /*7660*/  SYNCS.PHASECHK.TRANS64.TRYWAIT P0, [R0+URZ+0x48], R3 ;  /* 0x00004803000075a7 */ /* 0x0022a400080011ff */
[----:B--2---:R-:W-:Y:S05]  /*7670*/  @!P0 NANOSLEEP.SYNCS 0x989680 ;  /* 0x009896800000895d */ /* 0x004fea0003900000 */
[----:B------:R-:W2:Y:S02]  /*7680*/  @!P0 SYNCS.PHASECHK.TRANS64 P0, [R0+URZ+0x48], R3 ;  /* 0x00004803000085a7 */ /* 0x000ea400080010ff */
[----:B--2---:R-:W-:Y:S05]  /*7690*/  @!P0 BRA `(.L_x_141) ;  /* 0xfffffffc00f08947 */ /* 0x004fea000383ffff */
[----:B------:R-:W-:Y:S05]  /*76a0*/  BRA `(.L_x_142) ;  /* 0xffffffc800907947 */ /* 0x000fea000383ffff */
.L_x_74:
[----:B------:R-:W-:Y:S07]  /*76b0*/  MOV R3, UR13 ;  /* 0x0000000d00037c02 */ /* 0x000fee0008000f00 */
.L_x_143:
[----:B-1----:R1:W2:Y:S02]  /*76c0*/  SYNCS.PHASECHK.TRANS64.TRYWAIT P0, [R3+URZ+0x48], R12 ;  /* 0x0000480c030075a7 */ /* 0x0022a400080011ff */
[----:B--2---:R-:W-:Y:S05]  /*76d0*/  @!P0 NANOSLEEP.SYNCS 0x989680 ;  /* 0x009896800000895d */ /* 0x004fea0003900000 */
[----:B------:R-:W2:Y:S02]  /*76e0*/  @!P0 SYNCS.PHASECHK.TRANS64 P0, [R3+URZ+0x48], R12 ;  /* 0x0000480c030085a7 */ /* 0x000ea400080010ff */
[----:B--2---:R-:W-:Y:S05]  /*76f0*/  @!P0 BRA `(.L_x_143) ;  /* 0xfffffffc00f08947 */ /* 0x004fea000383ffff */
[----:B------:R-:W-:Y:S05]  /*7700*/  BRA `(.L_x_144) ;  /* 0xffffffcc00307947 */ /* 0x000fea000383ffff */
.L_x_76:
[----:B------:R-:W-:-:S07]  /*7710*/  MOV R0, UR4 ;  /* 0x0000000400007c02 */ /* 0x000fce0008000f00 */
.L_x_145:
[----:B-1----:R1:W3:Y:S02]  /*7720*/  SYNCS.PHASECHK.TRANS64.TRYWAIT P0, [R0+URZ], R3 ;  /* 0x00000003000075a7 */ /* 0x0022e400080011ff */
[----:B---3--:R-:W-:Y:S05]  /*7730*/  @!P0 NANOSLEEP.SYNCS 0x989680 ;  /* 0x009896800000895d */ /* 0x008fea0003900000 */
[----:B------:R-:W3:Y:S02]  /*7740*/  @!P0 SYNCS.PHASECHK.TRANS64 P0, [R0+URZ], R3 ;  /* 0x00000003000085a7 */ /* 0x000ee400080010ff */
[----:B---3--:R-:W-:Y:S05]  /*7750*/  @!P0 BRA `(.L_x_145) ;  /* 0xfffffffc00f08947 */ /* 0x008fea000383ffff */
[----:B------:R-:W-:Y:S05]  /*7760*/  BRA `(.L_x_146) ;  /* 0xffffffcc00bc7947 */ /* 0x000fea000383ffff */
.L_x_77:
[----:B------:R-:W-:-:S07]  /*7770*/  MOV R0, UR4 ;  /* 0x0000000400007c02 */ /* 0x000fce0008000f00 */
.L_x_147:
[----:B-1----:R1:W3:Y:S02]  /*7780*/  SYNCS.PHASECHK.TRANS64.TRYWAIT P0, [R0+URZ], R3 ;  /* 0x00000003000075a7 */ /* 0x0022e400080011ff */
[----:B---3--:R-:W-:Y:S05]  /*7790*/  @!P0 NANOSLEEP.SYNCS 0x989680 ;  /* 0x009896800000895d */ /* 0x008fea0003900000 */
[----:B------:R-:W3:Y:S02]  /*77a0*/  @!P0 SYNCS.PHASECHK.TRANS64 P0, [R0+URZ], R3 ;  /* 0x00000003000085a7 */ /* 0x000ee400080010ff */
[----:B---3--:R-:W-:Y:S05]  /*77b0*/  @!P0 BRA `(.L_x_147) ;  /* 0xfffffffc00f08947 */ /* 0x008fea000383ffff */
[----:B------:R-:W-:Y:S05]  /*77c0*/  BRA `(.L_x_148) ;  /* 0xffffffcc00c87947 */ /* 0x000fea000383ffff */
.L_x_79:
[----:B--2---:R2:W4:Y:S02]  /*77d0*/  SYNCS.PHASECHK.TRANS64.TRYWAIT P0, [R0+URZ+0x70], R3 ;  /* 0x00007003000075a7 */ /* 0x00452400080011ff */
[----:B----4-:R-:W-:Y:S05]  /*77e0*/  @!P0 NANOSLEEP.SYNCS 0x989680 ;  /* 0x009896800000895d */ /* 0x010fea0003900000 */
[----:B------:R-:W4:Y:S02]  /*77f0*/  @!P0 SYNCS.PHASECHK.TRANS64 P0, [R0+URZ+0x70], R3 ;  /* 0x00007003000085a7 */ /* 0x000f2400080010ff */
[----:B----4-:R-:W-:Y:S05]  /*7800*/  @!P0 BRA `(.L_x_79) ;  /* 0xfffffffc00f08947 */ /* 0x010fea000383ffff */
[----:B------:R-:W-:Y:S05]  /*7810*/  BRA `(.L_x_149) ;  /* 0xffffffd000bc7947 */ /* 0x000fea000383ffff */
.L_x_89:
[----:B-1----:R1:W3:Y:S02]  /*7820*/  SYNCS.PHASECHK.TRANS64.TRYWAIT P1, [R0+URZ+0x30], R5 ;  /* 0x00003005000075a7 */ /* 0x0022e400080211ff */
[----:B---3--:R-:W-:Y:S05]  /*7830*/  @!P1 NANOSLEEP.SYNCS 0x989680 ;  /* 0x009896800000995d */ /* 0x008fea0003900000 */
[----:B------:R-:W3:Y:S02]  /*7840*/  @!P1 SYNCS.PHASECHK.TRANS64 P1, [R0+URZ+0x30], R5 ;  /* 0x00003005000095a7 */ /* 0x000ee400080210ff */
[----:B---3--:R-:W-:Y:S05]  /*7850*/  @!P1 BRA `(.L_x_89) ;  /* 0xfffffffc00f09947 */ /* 0x008fea000383ffff */
[----:B------:R-:W-:Y:S05]  /*7860*/  BRA `(.L_x_88) ;  /* 0xffffffdc00cc7947 */ /* 0x000fea000383ffff */
.L_x_91:
[----:B---3--:R3:W4:Y:S02]  /*7870*/  SYNCS.PHASECHK.TRANS64.TRYWAIT P0, [R84+URZ+0x90], R7 ;  /* 0x00009007540075a7 */ /* 0x00872400080011ff */
[----:B----4-:R-:W-:Y:S05]  /*7880*/  @!P0 NANOSLEEP.SYNCS 0x989680 ;  /* 0x009896800000895d */ /* 0x010fea0003900000 */
[----:B------:R-:W4:Y:S02]  /*7890*/  @!P0 SYNCS.PHASECHK.TRANS64 P0, [R84+URZ+0x90], R7 ;  /* 0x00009007540085a7 */ /* 0x000f2400080010ff */
[----:B----4-:R-:W-:Y:S05]  /*78a0*/  @!P0 BRA `(.L_x_91) ;  /* 0xfffffffc00f08947 */ /* 0x010fea000383ffff */
[----:B------:R-:W-:Y:S05]  /*78b0*/  BRA `(.L_x_90) ;  /* 0xffffffe000447947 */ /* 0x000fea000383ffff */
.L_x_102:
[----:B-1----:R1:W2:Y:S02]  /*78c0*/  SYNCS.PHASECHK.TRANS64.TRYWAIT P0, [R2+URZ+0x30], R5 ;  /* 0x00003005020075a7 */ /* 0x0022a400080011ff */
[----:B--2---:R-:W-:Y:S05]  /*78d0*/  @!P0 NANOSLEEP.SYNCS 0x989680 ;  /* 0x009896800000895d */ /* 0x004fea0003900000 */
[----:B------:R-:W2:Y:S02]  /*78e0*/  @!P0 SYNCS.PHASECHK.TRANS64 P0, [R2+URZ+0x30], R5 ;  /* 0x00003005020085a7 */ /* 0x000ea400080010ff */
[----:B--2---:R-:W-:Y:S05]  /*78f0*/  @!P0 BRA `(.L_x_102) ;  /* 0xfffffffc00f08947 */ /* 0x004fea000383ffff */
[----:B------:R-:W-:Y:S05]  /*7900*/  BRA `(.L_x_101) ;  /* 0xffffffe8008c7947 */ /* 0x000fea000383ffff */
        .weak           $__internal_0_$__cuda_sm10x_tcgen05_guardrail_trap_col_being_dealloced_not_returned_by_alloc
        .type           $__internal_0_$__cuda_sm10x_tcgen05_guardrail_trap_col_being_dealloced_not_returned_by_alloc,@function
        .size           $__internal_0_$__cuda_sm10x_tcgen05_guardrail_trap_col_being_dealloced_not_returned_by_alloc,($__internal_1_$__cuda_sm10x_tcgen05_guardrail_trap_phase_invalid_during_alloc - $__internal_0_$__cuda_sm10x_tcgen05_guardrail_trap_col_being_dealloced_not_returned_by_alloc)
$__internal_0_$__cuda_sm10x_tcgen05_guardrail_trap_col_being_dealloced_not_returned_by_alloc:
[----:B------:R-:W-:Y:S05]  /*7910*/  BPT.TRAP 0x1 ;  /* 0x000000040000795c */ /* 0x000fea0000300000 */
[----:B------:R-:W-:-:S04]  /*7920*/  HFMA2 R3, -RZ, RZ, 0, 0 ;  /* 0x00000000ff037431 */ /* 0x000fc800000001ff */
[----:B------:R-:W-:Y:S05]  /*7930*/  RET.REL.NODEC R2 `(_ZN7cutlass13device_kernelINS_4gemm6kernel13GemmUniversalIN4cute5tupleIJiiiiEEENS1_10collective13CollectiveMmaINS1_35MainloopSm100TmaUmmaWarpSpecializedILi3ELi2ELi4ENS5_IJNS4_1CILi1EEESB_SB_EEEEENS5_IJNSA_ILi64EEESE_NSA_ILi32EEEEEENS_10tfloat32_tENS5_IJlSB_lEEESH_SI_NS4_8TiledMMAINS4_8MMA_AtomIJNS4_17SM100_MMA_TF32_SSISH_SH_fLi64ELi64ELNS4_4UMMA5MajorE0ELSN_0ELNSM_7ScaleInE0ELSO_0EEEEEENS4_6LayoutISC_NS5_IJNSA_ILi0EEESS_SS_EEEEENS5_IJNS4_10UnderscoreESV_SV_EEEEENS4_13SM90_TMA_LOADENS4_14ComposedLayoutINS4_7SwizzleILi3ELi4ELi3EEENS4_18smem_ptr_flag_bitsILi32EEENSR_INS5_IJNSA_ILi8EEESF_EEENS5_IJSF_SB_EEEEEEEvNS4_8identityESY_S18_vS19_EENS_8epilogue10collective18CollectiveEpilogueINS1B_23Sm100TmaWarpSpecializedILi3ELi2ELi16ELb1ELb0EEEJSG_NS5_IJNSR_ISE_SB_EENSR_ISF_SB_EEEEESH_SI_SH_SI_NS1B_6fusion15FusionCallbacksIS1F_NS1J_17LinearCombinationISH_fSH_fLNS_15FloatRoundStyleE2EEESG_S1I_JEEENS4_5SM1004TMEM4LOAD26SM100_TMEM_LOAD_16dp128b8xESY_S18_NS4_17SM75_U32x4_LDSM_NENS4_14SM90_TMA_STOREES18_NS4_17SM90_U32x4_STSM_NENS4_39AutoVectorizingCopyWithAssumedAlignmentILi128EEEEEEvvEEEEvNT_6ParamsE) ;  /* 0xffffff8402b07950 */ /* 0x000fea0003c3ffff */
        .weak           $__internal_1_$__cuda_sm10x_tcgen05_guardrail_trap_phase_invalid_during_alloc
        .type           $__internal_1_$__cuda_sm10x_tcgen05_guardrail_trap_phase_invalid_during_alloc,@function
        .size           $__internal_1_$__cuda_sm10x_tcgen05_guardrail_trap_phase_invalid_during_alloc,($__internal_2_$__cuda_sm10x_tcgen05_guardrail_trap_unallocated_columns_being_dealloced - $__internal_1_$__cuda_sm10x_tcgen05_guardrail_trap_phase_invalid_during_alloc)
$__internal_1_$__cuda_sm10x_tcgen05_guardrail_trap_phase_invalid_during_alloc:
[----:B------:R-:W-:Y:S05]  /*7940*/  BPT.TRAP 0x1 ;  /* 0x000000040000795c */ /* 0x000fea0000300000 */
[----:B------:R-:W-:-:S04]  /*7950*/  MOV R3, 0x0 ;  /* 0x0000000000037802 */ /* 0x000fc80000000f00 */
[----:B------:R-:W-:Y:S05]  /*7960*/  RET.REL.NODEC R2 `(_ZN7cutlass13device_kernelINS_4gemm6kernel13GemmUniversalIN4cute5tupleIJiiiiEEENS1_10collective13CollectiveMmaINS1_35MainloopSm100TmaUmmaWarpSpecializedILi3ELi2ELi4ENS5_IJNS4_1CILi1EEESB_SB_EEEEENS5_IJNSA_ILi64EEESE_NSA_ILi32EEEEEENS_10tfloat32_tENS5_IJlSB_lEEESH_SI_NS4_8TiledMMAINS4_8MMA_AtomIJNS4_17SM100_MMA_TF32_SSISH_SH_fLi64ELi64ELNS4_4UMMA5MajorE0ELSN_0ELNSM_7ScaleInE0ELSO_0EEEEEENS4_6LayoutISC_NS5_IJNSA_ILi0EEESS_SS_EEEEENS5_IJNS4_10UnderscoreESV_SV_EEEEENS4_13SM90_TMA_LOADENS4_14ComposedLayoutINS4_7SwizzleILi3ELi4ELi3EEENS4_18smem_ptr_flag_bitsILi32EEENSR_INS5_IJNSA_ILi8EEESF_EEENS5_IJSF_SB_EEEEEEEvNS4_8identityESY_S18_vS19_EENS_8epilogue10collective18CollectiveEpilogueINS1B_23Sm100TmaWarpSpecializedILi3ELi2ELi16ELb1ELb0EEEJSG_NS5_IJNSR_ISE_SB_EENSR_ISF_SB_EEEEESH_SI_SH_SI_NS1B_6fusion15FusionCallbacksIS1F_NS1J_17LinearCombinationISH_fSH_fLNS_15FloatRoundStyleE2EEESG_S1I_JEEENS4_5SM1004TMEM4LOAD26SM100_TMEM_LOAD_16dp128b8xESY_S18_NS4_17SM75_U32x4_LDSM_NENS4_14SM90_TMA_STOREES18_NS4_17SM90_U32x4_STSM_NENS4_39AutoVectorizingCopyWithAssumedAlignmentILi128EEEEEEvvEEEEvNT_6ParamsE) ;  /* 0xffffff8402a47950 */ /* 0x000fea0003c3ffff */
        .weak           $__internal_2_$__cuda_sm10x_tcgen05_guardrail_trap_unallocated_columns_being_dealloced
        .type           $__internal_2_$__cuda_sm10x_tcgen05_guardrail_trap_unallocated_columns_being_dealloced,@function
        .size           $__internal_2_$__cuda_sm10x_tcgen05_guardrail_trap_unallocated_columns_being_dealloced,(.L_x_151 - $__internal_2_$__cuda_sm10x_tcgen05_guardrail_trap_unallocated_columns_being_dealloced)
$__internal_2_$__cuda_sm10x_tcgen05_guardrail_trap_unallocated_columns_being_dealloced:
[----:B------:R-:W-:Y:S05]  /*7970*/  BPT.TRAP 0x1 ;  /* 0x000000040000795c */ /* 0x000fea0000300000 */
[----:B------:R-:W-:-:S04]  /*7980*/  HFMA2 R3, -RZ, RZ, 0, 0 ;  /* 0x00000000ff037431 */ /* 0x000fc800000001ff */
[----:B------:R-:W-:Y:S05]  /*7990*/  RET.REL.NODEC R2 `(_ZN7cutlass13device_kernelINS_4gemm6kernel13GemmUniversalIN4cute5tupleIJiiiiEEENS1_10collective13CollectiveMmaINS1_35MainloopSm100TmaUmmaWarpSpecializedILi3ELi2ELi4ENS5_IJNS4_1CILi1EEESB_SB_EEEEENS5_IJNSA_ILi64EEESE_NSA_ILi32EEEEEENS_10tfloat32_tENS5_IJlSB_lEEESH_SI_NS4_8TiledMMAINS4_8MMA_AtomIJNS4_17SM100_MMA_TF32_SSISH_SH_fLi64ELi64ELNS4_4UMMA5MajorE0ELSN_0ELNSM_7ScaleInE0ELSO_0EEEEEENS4_6LayoutISC_NS5_IJNSA_ILi0EEESS_SS_EEEEENS5_IJNS4_10UnderscoreESV_SV_EEEEENS4_13SM90_TMA_LOADENS4_14ComposedLayoutINS4_7SwizzleILi3ELi4ELi3EEENS4_18smem_ptr_flag_bitsILi32EEENSR_INS5_IJNSA_ILi8EEESF_EEENS5_IJSF_SB_EEEEEEEvNS4_8identityESY_S18_vS19_EENS_8epilogue10collective18CollectiveEpilogueINS1B_23Sm100TmaWarpSpecializedILi3ELi2ELi16ELb1ELb0EEEJSG_NS5_IJNSR_ISE_SB_EENSR_ISF_SB_EEEEESH_SI_SH_SI_NS1B_6fusion15FusionCallbacksIS1F_NS1J_17LinearCombinationISH_fSH_fLNS_15FloatRoundStyleE2EEESG_S1I_JEEENS4_5SM1004TMEM4LOAD26SM100_TMEM_LOAD_16dp128b8xESY_S18_NS4_17SM75_U32x4_LDSM_NENS4_14SM90_TMA_STOREES18_NS4_17SM90_U32x4_STSM_NENS4_39AutoVectorizingCopyWithAssumedAlignmentILi128EEEEEEvvEEEEvNT_6ParamsE) ;  /* 0xffffff8402987950 */ /* 0x000fea0003c3ffff */
.L_x_150:
[----:B------:R-:W-:-:S00]  /*79a0*/  BRA `(.L_x_150) ;  /* 0xfffffffc00fc7947 */ /* 0x000fc0000383ffff */
[----:B------:R-:W-:-:S00]  /*79b0*/  NOP ;  /* 0x0000000000007918 */ /* 0x000fc00000000000 */
        /* <DEDUP_REMOVED lines=12> */
.L_x_151:


//--------------------- .nv.global.init           --------------------------
	.section	.nv.global.init,"aw",@progbits
.nv.global.init:
	.type		$str$27,@object
	.size		$str$27,($str$28 - $str$27)
$str$27:
        /*0000*/ 	.byte	0x28, 0x61, 0x64, 0x64, 0x72, 0x65, 0x73, 0x73, 0x20, 0x26, 0x20, 0x6d, 0x61, 0x73, 0x6b, 0x29
        /*0010*/ 	.byte	0x20, 0x3d, 0x3d, 0x20, 0x30, 0x00
	.type		$str$28,@object
	.size		$str$28,($str$26 - $str$28)
$str$28:
        /*0016*/ 	.byte	0x2f, 0x74, 0x6d, 0x70, 0x2f, 0x63, 0x75, 0x74, 0x6c, 0x61, 0x73, 0x73, 0x5f, 0x73, 0x77, 0x65
        /*0026*/ 	.byte	0x65, 0x70, 0x5f, 0x73, 0x72, 0x63, 0x2f, 0x69, 0x6e, 0x63, 0x6c, 0x75, 0x64, 0x65, 0x2f, 0x63
        /*0036*/ 	.byte	0x75, 0x74, 0x65, 0x2f, 0x70, 0x6f, 0x69, 0x6e, 0x74, 0x65, 0x72, 0x5f, 0x66, 0x6c, 0x61, 0x67
        /*0046*/ 	.byte	0x67, 0x65, 0x64, 0x2e, 0x68, 0x70, 0x70, 0x00
	.type		$str$26,@object
	.size		$str$26,($str$25 - $str$26)
$str$26:
        /*004e*/ 	.byte	0x2f, 0x74, 0x6d, 0x70, 0x2f, 0x63, 0x75, 0x74, 0x6c, 0x61, 0x73, 0x73, 0x5f, 0x73, 0x77, 0x65
        /*005e*/ 	.byte	0x65, 0x70, 0x5f, 0x73, 0x72, 0x63, 0x2f, 0x69, 0x6e, 0x63, 0x6c, 0x75, 0x64, 0x65, 0x2f, 0x63
        /*006e*/ 	.byte	0x75, 0x74, 0x65, 0x2f, 0x61, 0x74, 0x6f, 0x6d, 0x2f, 0x63, 0x6f, 0x70, 0x79, 0x5f, 0x74, 0x72
        /*007e*/ 	.byte	0x61, 0x69, 0x74, 0x73, 0x5f, 0x73, 0x6d, 0x31, 0x30, 0x30, 0x2e, 0x68, 0x70, 0x70, 0x00
	.type		$str$25,@object
	.size		$str$25,(__unnamed_1 - $str$25)
$str$25:
        /*008d*/ 	.byte	0x28, 0x28, 0x75, 0x69, 0x6e, 0x74, 0x33, 0x32, 0x5f, 0x74, 0x28, 0x74, 0x68, 0x72, 0x65, 0x61
        /*009d*/ 	.byte	0x64, 0x49, 0x64, 0x78, 0x2e, 0x78, 0x29, 0x20, 0x2f, 0x20, 0x33, 0x32, 0x29, 0x20, 0x25, 0x20
        /*00ad*/ 	.byte	0x34, 0x29, 0x20, 0x3d, 0x3d, 0x20, 0x28, 0x28, 0x28, 0x74, 0x6d, 0x65, 0x6d, 0x5f, 0x61, 0x64
        /*00bd*/ 	.byte	0x64, 0x72, 0x20, 0x3e, 0x3e, 0x20, 0x31, 0x36, 0x29, 0x20, 0x2f, 0x20, 0x33, 0x32, 0x29, 0x20
        /*00cd*/ 	.byte	0x25, 0x20, 0x34, 0x29, 0x00
	.type		__unnamed_1,@object
	.size		__unnamed_1,(__unnamed_2 - __unnamed_1)
__unnamed_1:
        /*00d2*/ 	.byte	0x61, 0x75, 0x74, 0x6f, 0x20, 0x63, 0x75, 0x74, 0x65, 0x3a, 0x3a, 0x61, 0x73, 0x5f, 0x70, 0x6f
        /* <DEDUP_REMOVED lines=24> */
        /*0262*/ 	.byte	0x30, 0x34, 0x38, 0x3e, 0x3e, 0x3e, 0x3e, 0x5d, 0x00
	.type		__unnamed_2,@object
	.size		__unnamed_2,(.L_2 - __unnamed_2)
__unnamed_2:
        /* <DEDUP_REMOVED lines=45> */
        /*053b*/ 	.byte	0x3e, 0x3e, 0x3e, 0x5d, 0x00
.L_2:


//--------------------- .nv.shared._ZN7cutlass13device_kernelINS_4gemm6kernel13GemmUniversalIN4cute5tupleIJiiiiEEENS1_10collective13CollectiveMmaINS1_35MainloopSm100TmaUmmaWarpSpecializedILi3ELi2ELi4ENS5_IJNS4_1CILi1EEESB_SB_EEEEENS5_IJNSA_ILi64EEESE_NSA_ILi32EEEEEENS_10tfloat32_tENS5_IJlSB_lEEESH_SI_NS4_8TiledMMAINS4_8MMA_AtomIJNS4_17SM100_MMA_TF32_SSISH_SH_fLi64ELi64ELNS4_4UMMA5MajorE0ELSN_0ELNSM_7ScaleInE0ELSO_0EEEEEENS4_6LayoutISC_NS5_IJNSA_ILi0EEESS_SS_EEEEENS5_IJNS4_10UnderscoreESV_SV_EEEEENS4_13SM90_TMA_LOADENS4_14ComposedLayoutINS4_7SwizzleILi3ELi4ELi3EEENS4_18smem_ptr_flag_bitsILi32EEENSR_INS5_IJNSA_ILi8EEESF_EEENS5_IJSF_SB_EEEEEEEvNS4_8identityESY_S18_vS19_EENS_8epilogue10collective18CollectiveEpilogueINS1B_23Sm100TmaWarpSpecializedILi3ELi2ELi16ELb1ELb0EEEJSG_NS5_IJNSR_ISE_SB_EENSR_ISF_SB_EEEEESH_SI_SH_SI_NS1B_6fusion15FusionCallbacksIS1F_NS1J_17LinearCombinationISH_fSH_fLNS_15FloatRoundStyleE2EEESG_S1I_JEEENS4_5SM1004TMEM4LOAD26SM100_TMEM_LOAD_16dp128b8xESY_S18_NS4_17SM75_U32x4_LDSM_NENS4_14SM90_TMA_STOREES18_NS4_17SM90_U32x4_STSM_NENS4_39AutoVectorizingCopyWithAssumedAlignmentILi128EEEEEEvvEEEEvNT_6ParamsE --------------------------
	.section	.nv.shared._ZN7cutlass13device_kernelINS_4gemm6kernel13GemmUniversalIN4cute5tupleIJiiiiEEENS1_10collective13CollectiveMmaINS1_35MainloopSm100TmaUmmaWarpSpecializedILi3ELi2ELi4ENS5_IJNS4_1CILi1EEESB_SB_EEEEENS5_IJNSA_ILi64EEESE_NSA_ILi32EEEEEENS_10tfloat32_tENS5_IJlSB_lEEESH_SI_NS4_8TiledMMAINS4_8MMA_AtomIJNS4_17SM100_MMA_TF32_SSISH_SH_fLi64ELi64ELNS4_4UMMA5MajorE0ELSN_0ELNSM_7ScaleInE0ELSO_0EEEEEENS4_6LayoutISC_NS5_IJNSA_ILi0EEESS_SS_EEEEENS5_IJNS4_10UnderscoreESV_SV_EEEEENS4_13SM90_TMA_LOADENS4_14ComposedLayoutINS4_7SwizzleILi3ELi4ELi3EEENS4_18smem_ptr_flag_bitsILi32EEENSR_INS5_IJNSA_ILi8EEESF_EEENS5_IJSF_SB_EEEEEEEvNS4_8identityESY_S18_vS19_EENS_8epilogue10collective18CollectiveEpilogueINS1B_23Sm100TmaWarpSpecializedILi3ELi2ELi16ELb1ELb0EEEJSG_NS5_IJNSR_ISE_SB_EENSR_ISF_SB_EEEEESH_SI_SH_SI_NS1B_6fusion15FusionCallbacksIS1F_NS1J_17LinearCombinationISH_fSH_fLNS_15FloatRoundStyleE2EEESG_S1I_JEEENS4_5SM1004TMEM4LOAD26SM100_TMEM_LOAD_16dp128b8xESY_S18_NS4_17SM75_U32x4_LDSM_NENS4_14SM90_TMA_STOREES18_NS4_17SM90_U32x4_STSM_NENS4_39AutoVectorizingCopyWithAssumedAlignmentILi128EEEEEEvvEEEEvNT_6ParamsE,"aw",@nobits
	.sectionflags	@""
	.align	16
	.zero		1024


//--------------------- .nv.shared.reserved.0     --------------------------
	.section	.nv.shared.reserved.0,"aw",@nobits
	.weak		__nv_reservedSMEM_offset_0_alias
	.size		__nv_reservedSMEM_offset_0_alias, 0, 64
	.other		__nv_reservedSMEM_offset_0_alias,@"STO_CUDA_RESERVED_SHARED STV_DEFAULT"
__nv_reservedSMEM_offset_0_alias:
	.zero		0
.nv.shared.reserved.0:
	.zero		64
	.weak		__nv_reservedSMEM_tcgen05_partition
	.type		__nv_reservedSMEM_tcgen05_partition,@object
	.size		__nv_reservedSMEM_tcgen05_partition,(.L_0 - __nv_reservedSMEM_tcgen05_partition)
__nv_reservedSMEM_tcgen05_partition:
	.zero		32
.L_0:


//--------------------- .nv.global                --------------------------
	.section	.nv.global,"aw",@nobits
.nv.global:
	.type		_ZN40_INTERNAL_33587215_4_k_cu_b5d0f7f8_203984cute1_E,@object
	.size		_ZN40_INTERNAL_33587215_4_k_cu_b5d0f7f8_203984cute1_E,(_ZN40_INTERNAL_33587215_4_k_cu_b5d0f7f8_203984cuda3std3__45__cpo6cbeginE - _ZN40_INTERNAL_33587215_4_k_cu_b5d0f7f8_203984cute1_E)
_ZN40_INTERNAL_33587215_4_k_cu_b5d0f7f8_203984cute1_E:
	.zero		1
	.type		_ZN40_INTERNAL_33587215_4_k_cu_b5d0f7f8_203984cuda3std3__45__cpo6cbeginE,@object
	.size		_ZN40_INTERNAL_33587215_4_k_cu_b5d0f7f8_203984cuda3std3__45__cpo6cbeginE,(_ZN40_INTERNAL_33587215_4_k_cu_b5d0f7f8_203984cuda3std3__48in_placeE - _ZN40_INTERNAL_33587215_4_k_cu_b5d0f7f8_203984cuda3std3__45__cpo6cbeginE)
_ZN40_INTERNAL_33587215_4_k_cu_b5d0f7f8_203984cuda3std3__45__cpo6cbeginE:
	.zero		1
	.type		_ZN40_INTERNAL_33587215_4_k_cu_b5d0f7f8_203984cuda3std3__48in_placeE,@object
	.size		_ZN40_INTERNAL_33587215_4_k_cu_b5d0f7f8_203984cuda3std3__48in_placeE,(_ZN40_INTERNAL_33587215_4_k_cu_b5d0f7f8_203984cuda3std6ranges3__45__cpo9iter_moveE - _ZN40_INTERNAL_33587215_4_k_cu_b5d0f7f8_203984cuda3std3__48in_placeE)
_ZN40_INTERNAL_33587215_4_k_cu_b5d0f7f8_203984cuda3std3__48in_placeE:
	.zero		1
	.type		_ZN40_INTERNAL_33587215_4_k_cu_b5d0f7f8_203984cuda3std6ranges3__45__cpo9iter_moveE,@object
	.size		_ZN40_INTERNAL_33587215_4_k_cu_b5d0f7f8_203984cuda3std6ranges3__45__cpo9iter_moveE,(_ZN40_INTERNAL_33587215_4_k_cu_b5d0f7f8_203984cuda3std3__45__cpo5beginE - _ZN40_INTERNAL_33587215_4_k_cu_b5d0f7f8_203984cuda3std6ranges3__45__cpo9iter_moveE)
_ZN40_INTERNAL_33587215_4_k_cu_b5d0f7f8_203984cuda3std6ranges3__45__cpo9iter_moveE:
	.zero		1
	.type		_ZN40_INTERNAL_33587215_4_k_cu_b5d0f7f8_203984cuda3std3__45__cpo5beginE,@object
	.size		_ZN40_INTERNAL_33587215_4_k_cu_b5d0f7f8_203984cuda3std3__45__cpo5beginE,(_ZN40_INTERNAL_33587215_4_k_cu_b5d0f7f8_203984cuda3std3__442_GLOBAL__N__33587215_4_k_cu_b5d0f7f8_203986ignoreE - _ZN40_INTERNAL_33587215_4_k_cu_b5d0f7f8_203984cuda3std3__45__cpo5beginE)
_ZN40_INTERNAL_33587215_4_k_cu_b5d0f7f8_203984cuda3std3__45__cpo5beginE:
	.zero		1
	.type		_ZN40_INTERNAL_33587215_4_k_cu_b5d0f7f8_203984cuda3std3__442_GLOBAL__N__33587215_4_k_cu_b5d0f7f8_203986ignoreE,@object
	.size		_ZN40_INTERNAL_33587215_4_k_cu_b5d0f7f8_203984cuda3std3__442_GLOBAL__N__33587215_4_k_cu_b5d0f7f8_203986ignoreE,(_ZN40_INTERNAL_33587215_4_k_cu_b5d0f7f8_203984cute7productE - _ZN40_INTERNAL_33587215_4_k_cu_b5d0f7f8_203984cuda3std3__442_GLOBAL__N__33587215_4_k_cu_b5d0f7f8_203986ignoreE)
_ZN40_INTERNAL_33587215_4_k_cu_b5d0f7f8_203984cuda3std3__442_GLOBAL__N__33587215_4_k_cu_b5d0f7f8_203986ignoreE:
	.zero		1
	.type		_ZN40_INTERNAL_33587215_4_k_cu_b5d0f7f8_203984cute7productE,@object
	.size		_ZN40_INTERNAL_33587215_4_k_cu_b5d0f7f8_203984cute7productE,(_ZN40_INTERNAL_33587215_4_k_cu_b5d0f7f8_203984cuda3std3__45__cpo3endE - _ZN40_INTERNAL_33587215_4_k_cu_b5d0f7f8_203984cute7productE)
_ZN40_INTERNAL_33587215_4_k_cu_b5d0f7f8_203984cute7productE:
	.zero		1
	.type		_ZN40_INTERNAL_33587215_4_k_cu_b5d0f7f8_203984cuda3std3__45__cpo3endE,@object
	.size		_ZN40_INTERNAL_33587215_4_k_cu_b5d0f7f8_203984cuda3std3__45__cpo3endE,(_ZN40_INTERNAL_33587215_4_k_cu_b5d0f7f8_203984cuda3std3__419piecewise_constructE - _ZN40_INTERNAL_33587215_4_k_cu_b5d0f7f8_203984cuda3std3__45__cpo3endE)
_ZN40_INTERNAL_33587215_4_k_cu_b5d0f7f8_203984cuda3std3__45__cpo3endE:
	.zero		1
	.type		_ZN40_INTERNAL_33587215_4_k_cu_b5d0f7f8_203984cuda3std3__419piecewise_constructE,@object
	.size		_ZN40_INTERNAL_33587215_4_k_cu_b5d0f7f8_203984cuda3std3__419piecewise_constructE,(_ZN40_INTERNAL_33587215_4_k_cu_b5d0f7f8_203984cuda3std3__45__cpo4cendE - _ZN40_INTERNAL_33587215_4_k_cu_b5d0f7f8_203984cuda3std3__419piecewise_constructE)
_ZN40_INTERNAL_33587215_4_k_cu_b5d0f7f8_203984cuda3std3__419piecewise_constructE:
	.zero		1
	.type		_ZN40_INTERNAL_33587215_4_k_cu_b5d0f7f8_203984cuda3std3__45__cpo4cendE,@object
	.size		_ZN40_INTERNAL_33587215_4_k_cu_b5d0f7f8_203984cuda3std3__45__cpo4cendE,(_ZN40_INTERNAL_33587215_4_k_cu_b5d0f7f8_203984cuda3std6ranges3__45__cpo4swapE - _ZN40_INTERNAL_33587215_4_k_cu_b5d0f7f8_203984cuda3std3__45__cpo4cendE)
_ZN40_INTERNAL_33587215_4_k_cu_b5d0f7f8_203984cuda3std3__45__cpo4cendE:
	.zero		1
	.type		_ZN40_INTERNAL_33587215_4_k_cu_b5d0f7f8_203984cuda3std6ranges3__45__cpo4swapE,@object
	.size		_ZN40_INTERNAL_33587215_4_k_cu_b5d0f7f8_203984cuda3std6ranges3__45__cpo4swapE,(.L_10 - _ZN40_INTERNAL_33587215_4_k_cu_b5d0f7f8_203984cuda3std6ranges3__45__cpo4swapE)
_ZN40_INTERNAL_33587215_4_k_cu_b5d0f7f8_203984cuda3std6ranges3__45__cpo4swapE:
	.zero		1
.L_10:


//--------------------- .nv.constant0._ZN7cutlass13device_kernelINS_4gemm6kernel13GemmUniversalIN4cute5tupleIJiiiiEEENS1_10collective13CollectiveMmaINS1_35MainloopSm100TmaUmmaWarpSpecializedILi3ELi2ELi4ENS5_IJNS4_1CILi1EEESB_SB_EEEEENS5_IJNSA_ILi64EEESE_NSA_ILi32EEEEEENS_10tfloat32_tENS5_IJlSB_lEEESH_SI_NS4_8TiledMMAINS4_8MMA_AtomIJNS4_17SM100_MMA_TF32_SSISH_SH_fLi64ELi64ELNS4_4UMMA5MajorE0ELSN_0ELNSM_7ScaleInE0ELSO_0EEEEEENS4_6LayoutISC_NS5_IJNSA_ILi0EEESS_SS_EEEEENS5_IJNS4_10UnderscoreESV_SV_EEEEENS4_13SM90_TMA_LOADENS4_14ComposedLayoutINS4_7SwizzleILi3ELi4ELi3EEENS4_18smem_ptr_flag_bitsILi32EEENSR_INS5_IJNSA_ILi8EEESF_EEENS5_IJSF_SB_EEEEEEEvNS4_8identityESY_S18_vS19_EENS_8epilogue10collective18CollectiveEpilogueINS1B_23Sm100TmaWarpSpecializedILi3ELi2ELi16ELb1ELb0EEEJSG_NS5_IJNSR_ISE_SB_EENSR_ISF_SB_EEEEESH_SI_SH_SI_NS1B_6fusion15FusionCallbacksIS1F_NS1J_17LinearCombinationISH_fSH_fLNS_15FloatRoundStyleE2EEESG_S1I_JEEENS4_5SM1004TMEM4LOAD26SM100_TMEM_LOAD_16dp128b8xESY_S18_NS4_17SM75_U32x4_LDSM_NENS4_14SM90_TMA_STOREES18_NS4_17SM90_U32x4_STSM_NENS4_39AutoVectorizingCopyWithAssumedAlignmentILi128EEEEEEvvEEEEvNT_6ParamsE --------------------------
	.section	.nv.constant0._ZN7cutlass13device_kernelINS_4gemm6kernel13GemmUniversalIN4cute5tupleIJiiiiEEENS1_10collective13CollectiveMmaINS1_35MainloopSm100TmaUmmaWarpSpecializedILi3ELi2ELi4ENS5_IJNS4_1CILi1EEESB_SB_EEEEENS5_IJNSA_ILi64EEESE_NSA_ILi32EEEEEENS_10tfloat32_tENS5_IJlSB_lEEESH_SI_NS4_8TiledMMAINS4_8MMA_AtomIJNS4_17SM100_MMA_TF32_SSISH_SH_fLi64ELi64ELNS4_4UMMA5MajorE0ELSN_0ELNSM_7ScaleInE0ELSO_0EEEEEENS4_6LayoutISC_NS5_IJNSA_ILi0EEESS_SS_EEEEENS5_IJNS4_10UnderscoreESV_SV_EEEEENS4_13SM90_TMA_LOADENS4_14ComposedLayoutINS4_7SwizzleILi3ELi4ELi3EEENS4_18smem_ptr_flag_bitsILi32EEENSR_INS5_IJNSA_ILi8EEESF_EEENS5_IJSF_SB_EEEEEEEvNS4_8identityESY_S18_vS19_EENS_8epilogue10collective18CollectiveEpilogueINS1B_23Sm100TmaWarpSpecializedILi3ELi2ELi16ELb1ELb0EEEJSG_NS5_IJNSR_ISE_SB_EENSR_ISF_SB_EEEEESH_SI_SH_SI_NS1B_6fusion15FusionCallbacksIS1F_NS1J_17LinearCombinationISH_fSH_fLNS_15FloatRoundStyleE2EEESG_S1I_JEEENS4_5SM1004TMEM4LOAD26SM100_TMEM_LOAD_16dp128b8xESY_S18_NS4_17SM75_U32x4_LDSM_NENS4_14SM90_TMA_STOREES18_NS4_17SM90_U32x4_STSM_NENS4_39AutoVectorizingCopyWithAssumedAlignmentILi128EEEEEEvvEEEEvNT_6ParamsE,"a",@progbits
	.sectionflags	@""
	.align	4
.nv.constant0._ZN7cutlass13device_kernelINS_4gemm6kernel13GemmUniversalIN4cute5tupleIJiiiiEEENS1_10collective13CollectiveMmaINS1_35MainloopSm100TmaUmmaWarpSpecializedILi3ELi2ELi4ENS5_IJNS4_1CILi1EEESB_SB_EEEEENS5_IJNSA_ILi64EEESE_NSA_ILi32EEEEEENS_10tfloat32_tENS5_IJlSB_lEEESH_SI_NS4_8TiledMMAINS4_8MMA_AtomIJNS4_17SM100_MMA_TF32_SSISH_SH_fLi64ELi64ELNS4_4UMMA5MajorE0ELSN_0ELNSM_7ScaleInE0ELSO_0EEEEEENS4_6LayoutISC_NS5_IJNSA_ILi0EEESS_SS_EEEEENS5_IJNS4_10UnderscoreESV_SV_EEEEENS4_13SM90_TMA_LOADENS4_14ComposedLayoutINS4_7SwizzleILi3ELi4ELi3EEENS4_18smem_ptr_flag_bitsILi32EEENSR_INS5_IJNSA_ILi8EEESF_EEENS5_IJSF_SB_EEEEEEEvNS4_8identityESY_S18_vS19_EENS_8epilogue10collective18CollectiveEpilogueINS1B_23Sm100TmaWarpSpecializedILi3ELi2ELi16ELb1ELb0EEEJSG_NS5_IJNSR_ISE_SB_EENSR_ISF_SB_EEEEESH_SI_SH_SI_NS1B_6fusion15FusionCallbacksIS1F_NS1J_17LinearCombinationISH_fSH_fLNS_15FloatRoundStyleE2EEESG_S1I_JEEENS4_5SM1004TMEM4LOAD26SM100_TMEM_LOAD_16dp128b8xESY_S18_NS4_17SM75_U32x4_LDSM_NENS4_14SM90_TMA_STOREES18_NS4_17SM90_U32x4_STSM_NENS4_39AutoVectorizingCopyWithAssumedAlignmentILi128EEEEEEvvEEEEvNT_6ParamsE:
	.zero		2944


//--------------------- SYMBOLS --------------------------

	.type		.nv.reservedSmem.offset0,@object
	.size		.nv.reservedSmem.offset0,0x4
	.type		.nv.reservedSmem.cap,@object
	.size		.nv.reservedSmem.cap,0x4
	.type		__assertfail,@function
